	.target	sm_90a

	.elftype	@"ET_EXEC"


//--------------------- .note.nv.tkinfo           --------------------------
	.section	.note.nv.tkinfo,"",@"SHT_NOTE"
	.sectionflags	@"SHF_NOTE_NV_TKINFO"
	.tkinfo
        /*0018*/ 	.word	0x00000002
        /*0030*/ 	.string	""
        /*0030*/ 	.string	"ptxas"
        /*0030*/ 	.string	"Cuda compilation tools, release 13.0, V13.0.88"
        /*0030*/ 	.string	"Build cuda_13.0.r13.0/compiler.36424714_0"
        /*0030*/ 	.string	"-arch sm_90a -m 64 "



//--------------------- .note.nv.cuinfo           --------------------------
	.section	.note.nv.cuinfo,"",@"SHT_NOTE"
	.sectionflags	@"SHF_NOTE_NV_CUINFO"
        /*0018*/ 	.short	0x0002
        /*001a*/ 	.short	0x005a
        /*001c*/ 	.short	0x0082
	.zero		2


//--------------------- .nv.info                  --------------------------
	.section	.nv.info,"",@"SHT_CUDA_INFO"
	.align	4


	//----- nvinfo : EIATTR_REGCOUNT
	.align		4
        /*0000*/ 	.byte	0x04, 0x2f
        /*0002*/ 	.short	(.L_15 - .L_14)
	.align		4
.L_14:
        /*0004*/ 	.word	index@(_ZN7cutlass13device_kernelINS_4gemm6kernel13GemmUniversalIN4cute5tupleIJiiiiEEENS1_10collective13CollectiveMmaINS1_34MainloopSm90TmaGmmaWarpSpecializedILi4ENS5_IJNS4_1CILi1EEESB_SB_EEENS1_35KernelTmaWarpSpecializedCooperativeEEENS5_IJNSA_ILi256EEENSA_ILi128EEENSA_ILi32EEEEEEfNS5_IJlSB_lEEEfSJ_NS4_8TiledMMAINS4_8MMA_AtomIJNS4_4SM904GMMA30MMA_64x128x8_F32TF32TF32_SS_TNILNSN_7ScaleInE1ELSP_1EEEEEENS4_6LayoutINS5_IJNSA_ILi2EEESB_SB_EEENS5_IJSB_NSA_ILi0EEESV_EEEEENS5_IJNS4_10UnderscoreESY_SY_EEEEENS4_13SM90_TMA_LOADENS4_14ComposedLayoutINS4_7SwizzleILi3ELi4ELi3EEENS4_18smem_ptr_flag_bitsILi32EEENSS_INS5_IJNSA_ILi8EEESH_EEENS5_IJSH_SB_EEEEEEEvNS4_8identityES11_S1B_vS1C_EENS_8epilogue10collective6detail29Sm90TmaWarpSpecializedAdapterINS1F_15DefaultEpilogueIfSJ_SJ_NS1E_6thread17LinearCombinationIfLi1EffLNS1J_9ScaleType4KindE0ELNS_15FloatRoundStyleE2EfEENS1_15EpilogueDefaultEEEEEvvEEEEvNT_6ParamsE)
        /*0008*/ 	.word	0x000000a8


	//----- nvinfo : EIATTR_FRAME_SIZE
	.align		4
.L_15:
        /*000c*/ 	.byte	0x04, 0x11
        /*000e*/ 	.short	(.L_17 - .L_16)
	.align		4
.L_16:
        /*0010*/ 	.word	index@(_ZN7cutlass13device_kernelINS_4gemm6kernel13GemmUniversalIN4cute5tupleIJiiiiEEENS1_10collective13CollectiveMmaINS1_34MainloopSm90TmaGmmaWarpSpecializedILi4ENS5_IJNS4_1CILi1EEESB_SB_EEENS1_35KernelTmaWarpSpecializedCooperativeEEENS5_IJNSA_ILi256EEENSA_ILi128EEENSA_ILi32EEEEEEfNS5_IJlSB_lEEEfSJ_NS4_8TiledMMAINS4_8MMA_AtomIJNS4_4SM904GMMA30MMA_64x128x8_F32TF32TF32_SS_TNILNSN_7ScaleInE1ELSP_1EEEEEENS4_6LayoutINS5_IJNSA_ILi2EEESB_SB_EEENS5_IJSB_NSA_ILi0EEESV_EEEEENS5_IJNS4_10UnderscoreESY_SY_EEEEENS4_13SM90_TMA_LOADENS4_14ComposedLayoutINS4_7SwizzleILi3ELi4ELi3EEENS4_18smem_ptr_flag_bitsILi32EEENSS_INS5_IJNSA_ILi8EEESH_EEENS5_IJSH_SB_EEEEEEEvNS4_8identityES11_S1B_vS1C_EENS_8epilogue10collective6detail29Sm90TmaWarpSpecializedAdapterINS1F_15DefaultEpilogueIfSJ_SJ_NS1E_6thread17LinearCombinationIfLi1EffLNS1J_9ScaleType4KindE0ELNS_15FloatRoundStyleE2EfEENS1_15EpilogueDefaultEEEEEvvEEEEvNT_6ParamsE)
        /*0014*/ 	.word	0x00000000


	//----- nvinfo : EIATTR_MIN_STACK_SIZE
	.align		4
.L_17:
        /*0018*/ 	.byte	0x04, 0x12
        /*001a*/ 	.short	(.L_19 - .L_18)
	.align		4
.L_18:
        /*001c*/ 	.word	index@(_ZN7cutlass13device_kernelINS_4gemm6kernel13GemmUniversalIN4cute5tupleIJiiiiEEENS1_10collective13CollectiveMmaINS1_34MainloopSm90TmaGmmaWarpSpecializedILi4ENS5_IJNS4_1CILi1EEESB_SB_EEENS1_35KernelTmaWarpSpecializedCooperativeEEENS5_IJNSA_ILi256EEENSA_ILi128EEENSA_ILi32EEEEEEfNS5_IJlSB_lEEEfSJ_NS4_8TiledMMAINS4_8MMA_AtomIJNS4_4SM904GMMA30MMA_64x128x8_F32TF32TF32_SS_TNILNSN_7ScaleInE1ELSP_1EEEEEENS4_6LayoutINS5_IJNSA_ILi2EEESB_SB_EEENS5_IJSB_NSA_ILi0EEESV_EEEEENS5_IJNS4_10UnderscoreESY_SY_EEEEENS4_13SM90_TMA_LOADENS4_14ComposedLayoutINS4_7SwizzleILi3ELi4ELi3EEENS4_18smem_ptr_flag_bitsILi32EEENSS_INS5_IJNSA_ILi8EEESH_EEENS5_IJSH_SB_EEEEEEEvNS4_8identityES11_S1B_vS1C_EENS_8epilogue10collective6detail29Sm90TmaWarpSpecializedAdapterINS1F_15DefaultEpilogueIfSJ_SJ_NS1E_6thread17LinearCombinationIfLi1EffLNS1J_9ScaleType4KindE0ELNS_15FloatRoundStyleE2EfEENS1_15EpilogueDefaultEEEEEvvEEEEvNT_6ParamsE)
        /*0020*/ 	.word	0x00000000
.L_19:


//--------------------- .nv.compat                --------------------------
	.section	.nv.compat,"",@"SHT_CUDA_COMPAT_INFO"
	.align	4
        /*0000*/ 	.byte	0x02, 0x09, 0x01, 0x00, 0x02, 0x02, 0x04, 0x00, 0x02, 0x05, 0x05, 0x00, 0x03, 0x07, 0x01, 0x01
        /*0010*/ 	.byte	0x02, 0x03, 0x01, 0x00, 0x02, 0x06, 0x01, 0x00, 0x04, 0x0b, 0x08, 0x00, 0x00, 0x00, 0x00, 0x00
        /*0020*/ 	.byte	0x00, 0x00, 0x00, 0x00


//--------------------- .nv.info._ZN7cutlass13device_kernelINS_4gemm6kernel13GemmUniversalIN4cute5tupleIJiiiiEEENS1_10collective13CollectiveMmaINS1_34MainloopSm90TmaGmmaWarpSpecializedILi4ENS5_IJNS4_1CILi1EEESB_SB_EEENS1_35KernelTmaWarpSpecializedCooperativeEEENS5_IJNSA_ILi256EEENSA_ILi128EEENSA_ILi32EEEEEEfNS5_IJlSB_lEEEfSJ_NS4_8TiledMMAINS4_8MMA_AtomIJNS4_4SM904GMMA30MMA_64x128x8_F32TF32TF32_SS_TNILNSN_7ScaleInE1ELSP_1EEEEEENS4_6LayoutINS5_IJNSA_ILi2EEESB_SB_EEENS5_IJSB_NSA_ILi0EEESV_EEEEENS5_IJNS4_10UnderscoreESY_SY_EEEEENS4_13SM90_TMA_LOADENS4_14ComposedLayoutINS4_7SwizzleILi3ELi4ELi3EEENS4_18smem_ptr_flag_bitsILi32EEENSS_INS5_IJNSA_ILi8EEESH_EEENS5_IJSH_SB_EEEEEEEvNS4_8identityES11_S1B_vS1C_EENS_8epilogue10collective6detail29Sm90TmaWarpSpecializedAdapterINS1F_15DefaultEpilogueIfSJ_SJ_NS1E_6thread17LinearCombinationIfLi1EffLNS1J_9ScaleType4KindE0ELNS_15FloatRoundStyleE2EfEENS1_15EpilogueDefaultEEEEEvvEEEEvNT_6ParamsE --------------------------
	.section	.nv.info._ZN7cutlass13device_kernelINS_4gemm6kernel13GemmUniversalIN4cute5tupleIJiiiiEEENS1_10collective13CollectiveMmaINS1_34MainloopSm90TmaGmmaWarpSpecializedILi4ENS5_IJNS4_1CILi1EEESB_SB_EEENS1_35KernelTmaWarpSpecializedCooperativeEEENS5_IJNSA_ILi256EEENSA_ILi128EEENSA_ILi32EEEEEEfNS5_IJlSB_lEEEfSJ_NS4_8TiledMMAINS4_8MMA_AtomIJNS4_4SM904GMMA30MMA_64x128x8_F32TF32TF32_SS_TNILNSN_7ScaleInE1ELSP_1EEEEEENS4_6LayoutINS5_IJNSA_ILi2EEESB_SB_EEENS5_IJSB_NSA_ILi0EEESV_EEEEENS5_IJNS4_10UnderscoreESY_SY_EEEEENS4_13SM90_TMA_LOADENS4_14ComposedLayoutINS4_7SwizzleILi3ELi4ELi3EEENS4_18smem_ptr_flag_bitsILi32EEENSS_INS5_IJNSA_ILi8EEESH_EEENS5_IJSH_SB_EEEEEEEvNS4_8identityES11_S1B_vS1C_EENS_8epilogue10collective6detail29Sm90TmaWarpSpecializedAdapterINS1F_15DefaultEpilogueIfSJ_SJ_NS1E_6thread17LinearCombinationIfLi1EffLNS1J_9ScaleType4KindE0ELNS_15FloatRoundStyleE2EfEENS1_15EpilogueDefaultEEEEEvvEEEEvNT_6ParamsE,"",@"SHT_CUDA_INFO"
	.sectionflags	@""
	.align	4


	//----- nvinfo : EIATTR_CUDA_API_VERSION
	.align		4
        /*0000*/ 	.byte	0x04, 0x37
        /*0002*/ 	.short	(.L_21 - .L_20)
.L_20:
        /*0004*/ 	.word	0x00000082


	//----- nvinfo : EIATTR_KPARAM_INFO
	.align		4
.L_21:
        /*0008*/ 	.byte	0x04, 0x17
        /*000a*/ 	.short	(.L_23 - .L_22)
.L_22:
        /*000c*/ 	.word	0x00000000
        /*0010*/ 	.short	0x0000
        /*0012*/ 	.short	0x0070
        /*0014*/ 	.byte	0x00, 0xf0, 0x01, 0x10


	//----- nvinfo : EIATTR_SPARSE_MMA_MASK
	.align		4
.L_23:
        /*0018*/ 	.byte	0x03, 0x50
        /*001a*/ 	.short	0x0000


	//----- nvinfo : EIATTR_MAXREG_COUNT
	.align		4
        /*001c*/ 	.byte	0x03, 0x1b
        /*001e*/ 	.short	0x00a8


	//----- nvinfo : EIATTR_NUM_BARRIERS
	.align		4
        /*0020*/ 	.byte	0x02, 0x4c
        /*0022*/ 	.byte	0x01
	.zero		1


	//----- nvinfo : EIATTR_EXTERNS
	.align		4
        /*0024*/ 	.byte	0x04, 0x0f
        /*0026*/ 	.short	(.L_25 - .L_24)


	//   ....[0]....
	.align		4
.L_24:
        /*0028*/ 	.word	index@(__assertfail)


	//----- nvinfo : EIATTR_MERCURY_ISA_VERSION
	.align		4
.L_25:
        /*002c*/ 	.byte	0x03, 0x5f
        /*002e*/ 	.short	0x0101


	//----- nvinfo : EIATTR_INT_WARP_WIDE_INSTR_OFFSETS
	.align		4
        /*0030*/ 	.byte	0x04, 0x31
        /*0032*/ 	.short	(.L_27 - .L_26)


	//   ....[0]....
.L_26:
        /*0034*/ 	.word	0x000003b0


	//   ....[1]....
        /*0038*/ 	.word	0x000003e0


	//   ....[2]....
        /*003c*/ 	.word	0x000004c0


	//----- nvinfo : EIATTR_COOP_GROUP_MASK_REGIDS
	.align		4
.L_27:
        /*0040*/ 	.byte	0x04, 0x29
        /*0042*/ 	.short	(.L_29 - .L_28)


	//   ....[0]....
.L_28:
        /*0044*/ 	.word	0xffffffff


	//   ....[1]....
        /*0048*/ 	.word	0xffffffff


	//   ....[2]....
        /*004c*/ 	.word	0xffffffff


	//   ....[3]....
        /*0050*/ 	.word	0xffffffff


	//   ....[4]....
        /*0054*/ 	.word	0xffffffff


	//----- nvinfo : EIATTR_COOP_GROUP_INSTR_OFFSETS
	.align		4
.L_29:
        /*0058*/ 	.byte	0x04, 0x28
        /*005a*/ 	.short	(.L_31 - .L_30)


	//   ....[0]....
.L_30:
        /*005c*/ 	.word	0x00000060


	//   ....[1]....
        /*0060*/ 	.word	0x00000070


	//   ....[2]....
        /*0064*/ 	.word	0x00000130


	//   ....[3]....
        /*0068*/ 	.word	0x000002c0


	//   ....[4]....
        /*006c*/ 	.word	0x00000f70


	//----- nvinfo : EIATTR_REG_RECONFIG
	.align		4
.L_31:
        /*0070*/ 	.byte	0x01, 0x54
	.zero		2


	//----- nvinfo : EIATTR_SYSCALL_OFFSETS
	.align		4
        /*0074*/ 	.byte	0x04, 0x46
        /*0076*/ 	.short	(.L_33 - .L_32)


	//   ....[0]....
.L_32:
        /*0078*/ 	.word	0x00001130


	//----- nvinfo : EIATTR_MBARRIER_INSTR_OFFSETS
	.align		4
.L_33:
        /*007c*/ 	.byte	0x04, 0x39
        /*007e*/ 	.short	(.L_35 - .L_34)


	//   ....[0]....
.L_34:
        /*0080*/ 	.word	0x00000230
        /*0084*/ 	.word	0x000000ff
        /*0088*/ 	.word	0x00000000
        /*008c*/ 	.short	0x0100
        /*008e*/ 	.byte	0x08
	.zero		1


	//   ....[1]....
        /*0090*/ 	.word	0x00000240
        /*0094*/ 	.word	0x000000ff
        /*0098*/ 	.word	0x00000020
        /*009c*/ 	.short	0x0100
        /*009e*/ 	.byte	0x08
	.zero		1


	//   ....[2]....
        /*00a0*/ 	.word	0x00000250
        /*00a4*/ 	.word	0x000000ff
        /*00a8*/ 	.word	0x00000008
        /*00ac*/ 	.short	0x0100
        /*00ae*/ 	.byte	0x08
	.zero		1


	//   ....[3]....
        /*00b0*/ 	.word	0x00000260
        /*00b4*/ 	.word	0x000000ff
        /*00b8*/ 	.word	0x00000028
        /*00bc*/ 	.short	0x0100
        /*00be*/ 	.byte	0x08
	.zero		1


	//   ....[4]....
        /*00c0*/ 	.word	0x00000270
        /*00c4*/ 	.word	0x000000ff
        /*00c8*/ 	.word	0x00000010
        /*00cc*/ 	.short	0x0100
        /*00ce*/ 	.byte	0x08
	.zero		1


	//   ....[5]....
        /*00d0*/ 	.word	0x00000280
        /*00d4*/ 	.word	0x000000ff
        /*00d8*/ 	.word	0x00000030
        /*00dc*/ 	.short	0x0100
        /*00de*/ 	.byte	0x08
	.zero		1


	//   ....[6]....
        /*00e0*/ 	.word	0x00000290
        /*00e4*/ 	.word	0x000000ff
        /*00e8*/ 	.word	0x00000018
        /*00ec*/ 	.short	0x0100
        /*00ee*/ 	.byte	0x08
	.zero		1


	//   ....[7]....
        /*00f0*/ 	.word	0x000002a0
        /*00f4*/ 	.word	0x000000ff
        /*00f8*/ 	.word	0x00000038
        /*00fc*/ 	.short	0x0100
        /*00fe*/ 	.byte	0x08
	.zero		1


	//   ....[8]....
        /*0100*/ 	.word	0x00000530
        /*0104*/ 	.word	0x000000ff
        /*0108*/ 	.word	0x00000050
        /*010c*/ 	.short	0x0100
        /*010e*/ 	.byte	0x06
	.zero		1


	//   ....[9]....
        /*0110*/ 	.word	0x00000590
        /*0114*/ 	.word	0x000000ff
        /*0118*/ 	.word	0x00000058
        /*011c*/ 	.short	0x0100
        /*011e*/ 	.byte	0x06
	.zero		1


	//   ....[10]....
        /*0120*/ 	.word	0x000011b0
        /*0124*/ 	.word	0x00000003
        /*0128*/ 	.word	0x00000000
        /*012c*/ 	.short	0x010a
        /*012e*/ 	.byte	0x3f
	.zero		1


	//   ....[11]....
        /*0130*/ 	.word	0x000011f0
        /*0134*/ 	.word	0x00000003
        /*0138*/ 	.word	0x00000000
        /*013c*/ 	.short	0x010a
        /*013e*/ 	.byte	0x3f
	.zero		1


	//   ....[12]....
        /*0140*/ 	.word	0x000016d0
        /*0144*/ 	.word	0x000000ff
        /*0148*/ 	.word	0x00000000
        /*014c*/ 	.short	0x010a
        /*014e*/ 	.byte	0x08
	.zero		1


	//   ....[13]....
        /*0150*/ 	.word	0x00001710
        /*0154*/ 	.word	0x000000ff
        /*0158*/ 	.word	0x00000000
        /*015c*/ 	.short	0x010a
        /*015e*/ 	.byte	0x08
	.zero		1


	//   ....[14]....
        /*0160*/ 	.word	0x00001ab0
        /*0164*/ 	.word	0x000000ff
        /*0168*/ 	.word	0x00000000
        /*016c*/ 	.short	0x0101
        /*016e*/ 	.byte	0x08
	.zero		1


	//   ....[15]....
        /*0170*/ 	.word	0x00001c90
        /*0174*/ 	.word	0x000000ff
        /*0178*/ 	.word	0x00000000
        /*017c*/ 	.short	0x0101
        /*017e*/ 	.byte	0x04
	.zero		1


	//   ....[16]....
        /*0180*/ 	.word	0x000095a0
        /*0184*/ 	.word	0x0000000c
        /*0188*/ 	.word	0x00000020
        /*018c*/ 	.short	0x010a
        /*018e*/ 	.byte	0x3f
	.zero		1


	//   ....[17]....
        /*0190*/ 	.word	0x00009960
        /*0194*/ 	.word	0x00000005
        /*0198*/ 	.word	0x00000058
        /*019c*/ 	.short	0x0101
        /*019e*/ 	.byte	0x3f
	.zero		1


	//   ....[18]....
        /*01a0*/ 	.word	0x0000a060
        /*01a4*/ 	.word	0x00000007
        /*01a8*/ 	.word	0x00000000
        /*01ac*/ 	.short	0x010a
        /*01ae*/ 	.byte	0x3f
	.zero		1


	//   ....[19]....
        /*01b0*/ 	.word	0x0000a0e0
        /*01b4*/ 	.word	0x00000006
        /*01b8*/ 	.word	0x00000000
        /*01bc*/ 	.short	0x010a
        /*01be*/ 	.byte	0x3f
	.zero		1


	//   ....[20]....
        /*01c0*/ 	.word	0x0000a170
        /*01c4*/ 	.word	0x00000007
        /*01c8*/ 	.word	0x00000000
        /*01cc*/ 	.short	0x010a
        /*01ce*/ 	.byte	0x3f
	.zero		1


	//   ....[21]....
        /*01d0*/ 	.word	0x0000a200
        /*01d4*/ 	.word	0x00000005
        /*01d8*/ 	.word	0x00000000
        /*01dc*/ 	.short	0x010a
        /*01de*/ 	.byte	0x3f
	.zero		1


	//   ....[22]....
        /*01e0*/ 	.word	0x0000a260
        /*01e4*/ 	.word	0x00000003
        /*01e8*/ 	.word	0x00000000
        /*01ec*/ 	.short	0x010a
        /*01ee*/ 	.byte	0x3f
	.zero		1


	//   ....[23]....
        /*01f0*/ 	.word	0x0000a2c0
        /*01f4*/ 	.word	0x00000004
        /*01f8*/ 	.word	0x00000000
        /*01fc*/ 	.short	0x010a
        /*01fe*/ 	.byte	0x3f
	.zero		1


	//   ....[24]....
        /*0200*/ 	.word	0x0000a390
        /*0204*/ 	.word	0x0000000c
        /*0208*/ 	.word	0x00000020
        /*020c*/ 	.short	0x010a
        /*020e*/ 	.byte	0x3f
	.zero		1


	//   ....[25]....
        /*0210*/ 	.word	0x0000a460
        /*0214*/ 	.word	0x00000007
        /*0218*/ 	.word	0x00000000
        /*021c*/ 	.short	0x010a
        /*021e*/ 	.byte	0x3f
	.zero		1


	//   ....[26]....
        /*0220*/ 	.word	0x0000a4b0
        /*0224*/ 	.word	0x00000006
        /*0228*/ 	.word	0x00000000
        /*022c*/ 	.short	0x010a
        /*022e*/ 	.byte	0x3f
	.zero		1


	//   ....[27]....
        /*0230*/ 	.word	0x0000a500
        /*0234*/ 	.word	0x00000007
        /*0238*/ 	.word	0x00000000
        /*023c*/ 	.short	0x010a
        /*023e*/ 	.byte	0x3f
	.zero		1


	//----- nvinfo : EIATTR_NUM_MBARRIERS
	.align		4
.L_35:
        /*0240*/ 	.byte	0x03, 0x38
        /*0242*/ 	.short	0x000a


	//----- nvinfo : EIATTR_EXIT_INSTR_OFFSETS
	.align		4
        /*0244*/ 	.byte	0x04, 0x1c
        /*0246*/ 	.short	(.L_37 - .L_36)


	//   ....[0]....
.L_36:
        /*0248*/ 	.word	0x000005e0


	//   ....[1]....
        /*024c*/ 	.word	0x00000ea0


	//   ....[2]....
        /*0250*/ 	.word	0x00008c10


	//   ....[3]....
        /*0254*/ 	.word	0x00009240


	//   ....[4]....
        /*0258*/ 	.word	0x0000a250


	//----- nvinfo : EIATTR_MAX_THREADS
	.align		4
.L_37:
        /*025c*/ 	.byte	0x04, 0x05
        /*025e*/ 	.short	(.L_39 - .L_38)
.L_38:
        /*0260*/ 	.word	0x00000180
        /*0264*/ 	.word	0x00000001
        /*0268*/ 	.word	0x00000001


	//----- nvinfo : EIATTR_CRS_STACK_SIZE
	.align		4
.L_39:
        /*026c*/ 	.byte	0x04, 0x1e
        /*026e*/ 	.short	(.L_41 - .L_40)
.L_40:
        /*0270*/ 	.word	0x00000000


	//----- nvinfo : EIATTR_CBANK_PARAM_SIZE
	.align		4
.L_41:
        /*0274*/ 	.byte	0x03, 0x19
        /*0276*/ 	.short	0x0470


	//----- nvinfo : EIATTR_PARAM_CBANK
	.align		4
        /*0278*/ 	.byte	0x04, 0x0a
        /*027a*/ 	.short	(.L_43 - .L_42)
	.align		4
.L_42:
        /*027c*/ 	.word	index@(.nv.constant0._ZN7cutlass13device_kernelINS_4gemm6kernel13GemmUniversalIN4cute5tupleIJiiiiEEENS1_10collective13CollectiveMmaINS1_34MainloopSm90TmaGmmaWarpSpecializedILi4ENS5_IJNS4_1CILi1EEESB_SB_EEENS1_35KernelTmaWarpSpecializedCooperativeEEENS5_IJNSA_ILi256EEENSA_ILi128EEENSA_ILi32EEEEEEfNS5_IJlSB_lEEEfSJ_NS4_8TiledMMAINS4_8MMA_AtomIJNS4_4SM904GMMA30MMA_64x128x8_F32TF32TF32_SS_TNILNSN_7ScaleInE1ELSP_1EEEEEENS4_6LayoutINS5_IJNSA_ILi2EEESB_SB_EEENS5_IJSB_NSA_ILi0EEESV_EEEEENS5_IJNS4_10UnderscoreESY_SY_EEEEENS4_13SM90_TMA_LOADENS4_14ComposedLayoutINS4_7SwizzleILi3ELi4ELi3EEENS4_18smem_ptr_flag_bitsILi32EEENSS_INS5_IJNSA_ILi8EEESH_EEENS5_IJSH_SB_EEEEEEEvNS4_8identityES11_S1B_vS1C_EENS_8epilogue10collective6detail29Sm90TmaWarpSpecializedAdapterINS1F_15DefaultEpilogueIfSJ_SJ_NS1E_6thread17LinearCombinationIfLi1EffLNS1J_9ScaleType4KindE0ELNS_15FloatRoundStyleE2EfEENS1_15EpilogueDefaultEEEEEvvEEEEvNT_6ParamsE)
        /*0280*/ 	.short	0x0210
        /*0282*/ 	.short	0x0470


	//----- nvinfo : EIATTR_SW_WAR
	.align		4
.L_43:
        /*0284*/ 	.byte	0x04, 0x36
        /*0286*/ 	.short	(.L_45 - .L_44)
.L_44:
        /*0288*/ 	.word	0x00000008
.L_45:


//--------------------- .nv.callgraph             --------------------------
	.section	.nv.callgraph,"",@"SHT_CUDA_CALLGRAPH"
	.align	4
	.sectionentsize	8
	.align		4
        /*0000*/ 	.word	0x00000000
	.align		4
        /*0004*/ 	.word	0xffffffff
	.align		4
        /*0008*/ 	.word	index@(_ZN7cutlass13device_kernelINS_4gemm6kernel13GemmUniversalIN4cute5tupleIJiiiiEEENS1_10collective13CollectiveMmaINS1_34MainloopSm90TmaGmmaWarpSpecializedILi4ENS5_IJNS4_1CILi1EEESB_SB_EEENS1_35KernelTmaWarpSpecializedCooperativeEEENS5_IJNSA_ILi256EEENSA_ILi128EEENSA_ILi32EEEEEEfNS5_IJlSB_lEEEfSJ_NS4_8TiledMMAINS4_8MMA_AtomIJNS4_4SM904GMMA30MMA_64x128x8_F32TF32TF32_SS_TNILNSN_7ScaleInE1ELSP_1EEEEEENS4_6LayoutINS5_IJNSA_ILi2EEESB_SB_EEENS5_IJSB_NSA_ILi0EEESV_EEEEENS5_IJNS4_10UnderscoreESY_SY_EEEEENS4_13SM90_TMA_LOADENS4_14ComposedLayoutINS4_7SwizzleILi3ELi4ELi3EEENS4_18smem_ptr_flag_bitsILi32EEENSS_INS5_IJNSA_ILi8EEESH_EEENS5_IJSH_SB_EEEEEEEvNS4_8identityES11_S1B_vS1C_EENS_8epilogue10collective6detail29Sm90TmaWarpSpecializedAdapterINS1F_15DefaultEpilogueIfSJ_SJ_NS1E_6thread17LinearCombinationIfLi1EffLNS1J_9ScaleType4KindE0ELNS_15FloatRoundStyleE2EfEENS1_15EpilogueDefaultEEEEEvvEEEEvNT_6ParamsE)
	.align		4
        /*000c*/ 	.word	index@(__assertfail)
	.align		4
        /*0010*/ 	.word	0x00000000
	.align		4
        /*0014*/ 	.word	0xfffffffe
	.align		4
        /*0018*/ 	.word	0x00000000
	.align		4
        /*001c*/ 	.word	0xfffffffd
	.align		4
        /*0020*/ 	.word	0x00000000
	.align		4
        /*0024*/ 	.word	0xfffffffc


//--------------------- .nv.constant4             --------------------------
	.section	.nv.constant4,"a",@progbits
	.align	8
	.align		8
.nv.constant4:
        /*0000*/ 	.dword	__assertfail
	.align		8
        /*0008*/ 	.dword	__unnamed_1
	.align		8
        /*0010*/ 	.dword	_ZN40_INTERNAL_f2bc8ee4_4_k_cu_6e38ea35_174304cuda3std3__45__cpo5beginE
	.align		8
        /*0018*/ 	.dword	_ZN40_INTERNAL_f2bc8ee4_4_k_cu_6e38ea35_174304cuda3std3__45__cpo3endE
	.align		8
        /*0020*/ 	.dword	_ZN40_INTERNAL_f2bc8ee4_4_k_cu_6e38ea35_174304cuda3std3__45__cpo6cbeginE
	.align		8
        /*0028*/ 	.dword	_ZN40_INTERNAL_f2bc8ee4_4_k_cu_6e38ea35_174304cuda3std3__45__cpo4cendE
	.align		8
        /*0030*/ 	.dword	_ZN40_INTERNAL_f2bc8ee4_4_k_cu_6e38ea35_174304cuda3std3__442_GLOBAL__N__f2bc8ee4_4_k_cu_6e38ea35_174306ignoreE
	.align		8
        /*0038*/ 	.dword	_ZN40_INTERNAL_f2bc8ee4_4_k_cu_6e38ea35_174304cuda3std3__419piecewise_constructE
	.align		8
        /*0040*/ 	.dword	_ZN40_INTERNAL_f2bc8ee4_4_k_cu_6e38ea35_174304cuda3std3__48in_placeE
	.align		8
        /*0048*/ 	.dword	_ZN40_INTERNAL_f2bc8ee4_4_k_cu_6e38ea35_174304cuda3std6ranges3__45__cpo4swapE
	.align		8
        /*0050*/ 	.dword	_ZN40_INTERNAL_f2bc8ee4_4_k_cu_6e38ea35_174304cuda3std6ranges3__45__cpo9iter_moveE
	.align		8
        /*0058*/ 	.dword	_ZN40_INTERNAL_f2bc8ee4_4_k_cu_6e38ea35_174304cute7productE
	.align		8
        /*0060*/ 	.dword	_ZN40_INTERNAL_f2bc8ee4_4_k_cu_6e38ea35_174304cute1_E
	.align		8
        /*0068*/ 	.dword	$str$22
	.align		8
        /*0070*/ 	.dword	$str$23


//--------------------- .text._ZN7cutlass13device_kernelINS_4gemm6kernel13GemmUniversalIN4cute5tupleIJiiiiEEENS1_10collective13CollectiveMmaINS1_34MainloopSm90TmaGmmaWarpSpecializedILi4ENS5_IJNS4_1CILi1EEESB_SB_EEENS1_35KernelTmaWarpSpecializedCooperativeEEENS5_IJNSA_ILi256EEENSA_ILi128EEENSA_ILi32EEEEEEfNS5_IJlSB_lEEEfSJ_NS4_8TiledMMAINS4_8MMA_AtomIJNS4_4SM904GMMA30MMA_64x128x8_F32TF32TF32_SS_TNILNSN_7ScaleInE1ELSP_1EEEEEENS4_6LayoutINS5_IJNSA_ILi2EEESB_SB_EEENS5_IJSB_NSA_ILi0EEESV_EEEEENS5_IJNS4_10UnderscoreESY_SY_EEEEENS4_13SM90_TMA_LOADENS4_14ComposedLayoutINS4_7SwizzleILi3ELi4ELi3EEENS4_18smem_ptr_flag_bitsILi32EEENSS_INS5_IJNSA_ILi8EEESH_EEENS5_IJSH_SB_EEEEEEEvNS4_8identityES11_S1B_vS1C_EENS_8epilogue10collective6detail29Sm90TmaWarpSpecializedAdapterINS1F_15DefaultEpilogueIfSJ_SJ_NS1E_6thread17LinearCombinationIfLi1EffLNS1J_9ScaleType4KindE0ELNS_15FloatRoundStyleE2EfEENS1_15EpilogueDefaultEEEEEvvEEEEvNT_6ParamsE --------------------------
	.section	.text._ZN7cutlass13device_kernelINS_4gemm6kernel13GemmUniversalIN4cute5tupleIJiiiiEEENS1_10collective13CollectiveMmaINS1_34MainloopSm90TmaGmmaWarpSpecializedILi4ENS5_IJNS4_1CILi1EEESB_SB_EEENS1_35KernelTmaWarpSpecializedCooperativeEEENS5_IJNSA_ILi256EEENSA_ILi128EEENSA_ILi32EEEEEEfNS5_IJlSB_lEEEfSJ_NS4_8TiledMMAINS4_8MMA_AtomIJNS4_4SM904GMMA30MMA_64x128x8_F32TF32TF32_SS_TNILNSN_7ScaleInE1ELSP_1EEEEEENS4_6LayoutINS5_IJNSA_ILi2EEESB_SB_EEENS5_IJSB_NSA_ILi0EEESV_EEEEENS5_IJNS4_10UnderscoreESY_SY_EEEEENS4_13SM90_TMA_LOADENS4_14ComposedLayoutINS4_7SwizzleILi3ELi4ELi3EEENS4_18smem_ptr_flag_bitsILi32EEENSS_INS5_IJNSA_ILi8EEESH_EEENS5_IJSH_SB_EEEEEEEvNS4_8identityES11_S1B_vS1C_EENS_8epilogue10collective6detail29Sm90TmaWarpSpecializedAdapterINS1F_15DefaultEpilogueIfSJ_SJ_NS1E_6thread17LinearCombinationIfLi1EffLNS1J_9ScaleType4KindE0ELNS_15FloatRoundStyleE2EfEENS1_15EpilogueDefaultEEEEEvvEEEEvNT_6ParamsE,"ax",@progbits
	.align	128
.text._ZN7cutlass13device_kernelINS_4gemm6kernel13GemmUniversalIN4cute5tupleIJiiiiEEENS1_10collective13CollectiveMmaINS1_34MainloopSm90TmaGmmaWarpSpecializedILi4ENS5_IJNS4_1CILi1EEESB_SB_EEENS1_35KernelTmaWarpSpecializedCooperativeEEENS5_IJNSA_ILi256EEENSA_ILi128EEENSA_ILi32EEEEEEfNS5_IJlSB_lEEEfSJ_NS4_8TiledMMAINS4_8MMA_AtomIJNS4_4SM904GMMA30MMA_64x128x8_F32TF32TF32_SS_TNILNSN_7ScaleInE1ELSP_1EEEEEENS4_6LayoutINS5_IJNSA_ILi2EEESB_SB_EEENS5_IJSB_NSA_ILi0EEESV_EEEEENS5_IJNS4_10UnderscoreESY_SY_EEEEENS4_13SM90_TMA_LOADENS4_14ComposedLayoutINS4_7SwizzleILi3ELi4ELi3EEENS4_18smem_ptr_flag_bitsILi32EEENSS_INS5_IJNSA_ILi8EEESH_EEENS5_IJSH_SB_EEEEEEEvNS4_8identityES11_S1B_vS1C_EENS_8epilogue10collective6detail29Sm90TmaWarpSpecializedAdapterINS1F_15DefaultEpilogueIfSJ_SJ_NS1E_6thread17LinearCombinationIfLi1EffLNS1J_9ScaleType4KindE0ELNS_15FloatRoundStyleE2EfEENS1_15EpilogueDefaultEEEEEvvEEEEvNT_6ParamsE:
        .type           _ZN7cutlass13device_kernelINS_4gemm6kernel13GemmUniversalIN4cute5tupleIJiiiiEEENS1_10collective13CollectiveMmaINS1_34MainloopSm90TmaGmmaWarpSpecializedILi4ENS5_IJNS4_1CILi1EEESB_SB_EEENS1_35KernelTmaWarpSpecializedCooperativeEEENS5_IJNSA_ILi256EEENSA_ILi128EEENSA_ILi32EEEEEEfNS5_IJlSB_lEEEfSJ_NS4_8TiledMMAINS4_8MMA_AtomIJNS4_4SM904GMMA30MMA_64x128x8_F32TF32TF32_SS_TNILNSN_7ScaleInE1ELSP_1EEEEEENS4_6LayoutINS5_IJNSA_ILi2EEESB_SB_EEENS5_IJSB_NSA_ILi0EEESV_EEEEENS5_IJNS4_10UnderscoreESY_SY_EEEEENS4_13SM90_TMA_LOADENS4_14ComposedLayoutINS4_7SwizzleILi3ELi4ELi3EEENS4_18smem_ptr_flag_bitsILi32EEENSS_INS5_IJNSA_ILi8EEESH_EEENS5_IJSH_SB_EEEEEEEvNS4_8identityES11_S1B_vS1C_EENS_8epilogue10collective6detail29Sm90TmaWarpSpecializedAdapterINS1F_15DefaultEpilogueIfSJ_SJ_NS1E_6thread17LinearCombinationIfLi1EffLNS1J_9ScaleType4KindE0ELNS_15FloatRoundStyleE2EfEENS1_15EpilogueDefaultEEEEEvvEEEEvNT_6ParamsE,@function
        .size           _ZN7cutlass13device_kernelINS_4gemm6kernel13GemmUniversalIN4cute5tupleIJiiiiEEENS1_10collective13CollectiveMmaINS1_34MainloopSm90TmaGmmaWarpSpecializedILi4ENS5_IJNS4_1CILi1EEESB_SB_EEENS1_35KernelTmaWarpSpecializedCooperativeEEENS5_IJNSA_ILi256EEENSA_ILi128EEENSA_ILi32EEEEEEfNS5_IJlSB_lEEEfSJ_NS4_8TiledMMAINS4_8MMA_AtomIJNS4_4SM904GMMA30MMA_64x128x8_F32TF32TF32_SS_TNILNSN_7ScaleInE1ELSP_1EEEEEENS4_6LayoutINS5_IJNSA_ILi2EEESB_SB_EEENS5_IJSB_NSA_ILi0EEESV_EEEEENS5_IJNS4_10UnderscoreESY_SY_EEEEENS4_13SM90_TMA_LOADENS4_14ComposedLayoutINS4_7SwizzleILi3ELi4ELi3EEENS4_18smem_ptr_flag_bitsILi32EEENSS_INS5_IJNSA_ILi8EEESH_EEENS5_IJSH_SB_EEEEEEEvNS4_8identityES11_S1B_vS1C_EENS_8epilogue10collective6detail29Sm90TmaWarpSpecializedAdapterINS1F_15DefaultEpilogueIfSJ_SJ_NS1E_6thread17LinearCombinationIfLi1EffLNS1J_9ScaleType4KindE0ELNS_15FloatRoundStyleE2EfEENS1_15EpilogueDefaultEEEEEvvEEEEvNT_6ParamsE,(.L_x_320 - _ZN7cutlass13device_kernelINS_4gemm6kernel13GemmUniversalIN4cute5tupleIJiiiiEEENS1_10collective13CollectiveMmaINS1_34MainloopSm90TmaGmmaWarpSpecializedILi4ENS5_IJNS4_1CILi1EEESB_SB_EEENS1_35KernelTmaWarpSpecializedCooperativeEEENS5_IJNSA_ILi256EEENSA_ILi128EEENSA_ILi32EEEEEEfNS5_IJlSB_lEEEfSJ_NS4_8TiledMMAINS4_8MMA_AtomIJNS4_4SM904GMMA30MMA_64x128x8_F32TF32TF32_SS_TNILNSN_7ScaleInE1ELSP_1EEEEEENS4_6LayoutINS5_IJNSA_ILi2EEESB_SB_EEENS5_IJSB_NSA_ILi0EEESV_EEEEENS5_IJNS4_10UnderscoreESY_SY_EEEEENS4_13SM90_TMA_LOADENS4_14ComposedLayoutINS4_7SwizzleILi3ELi4ELi3EEENS4_18smem_ptr_flag_bitsILi32EEENSS_INS5_IJNSA_ILi8EEESH_EEENS5_IJSH_SB_EEEEEEEvNS4_8identityES11_S1B_vS1C_EENS_8epilogue10collective6detail29Sm90TmaWarpSpecializedAdapterINS1F_15DefaultEpilogueIfSJ_SJ_NS1E_6thread17LinearCombinationIfLi1EffLNS1J_9ScaleType4KindE0ELNS_15FloatRoundStyleE2EfEENS1_15EpilogueDefaultEEEEEvvEEEEvNT_6ParamsE)
        .other          _ZN7cutlass13device_kernelINS_4gemm6kernel13GemmUniversalIN4cute5tupleIJiiiiEEENS1_10collective13CollectiveMmaINS1_34MainloopSm90TmaGmmaWarpSpecializedILi4ENS5_IJNS4_1CILi1EEESB_SB_EEENS1_35KernelTmaWarpSpecializedCooperativeEEENS5_IJNSA_ILi256EEENSA_ILi128EEENSA_ILi32EEEEEEfNS5_IJlSB_lEEEfSJ_NS4_8TiledMMAINS4_8MMA_AtomIJNS4_4SM904GMMA30MMA_64x128x8_F32TF32TF32_SS_TNILNSN_7ScaleInE1ELSP_1EEEEEENS4_6LayoutINS5_IJNSA_ILi2EEESB_SB_EEENS5_IJSB_NSA_ILi0EEESV_EEEEENS5_IJNS4_10UnderscoreESY_SY_EEEEENS4_13SM90_TMA_LOADENS4_14ComposedLayoutINS4_7SwizzleILi3ELi4ELi3EEENS4_18smem_ptr_flag_bitsILi32EEENSS_INS5_IJNSA_ILi8EEESH_EEENS5_IJSH_SB_EEEEEEEvNS4_8identityES11_S1B_vS1C_EENS_8epilogue10collective6detail29Sm90TmaWarpSpecializedAdapterINS1F_15DefaultEpilogueIfSJ_SJ_NS1E_6thread17LinearCombinationIfLi1EffLNS1J_9ScaleType4KindE0ELNS_15FloatRoundStyleE2EfEENS1_15EpilogueDefaultEEEEEvvEEEEvNT_6ParamsE,@"STO_CUDA_ENTRY STV_DEFAULT"
_ZN7cutlass13device_kernelINS_4gemm6kernel13GemmUniversalIN4cute5tupleIJiiiiEEENS1_10collective13CollectiveMmaINS1_34MainloopSm90TmaGmmaWarpSpecializedILi4ENS5_IJNS4_1CILi1EEESB_SB_EEENS1_35KernelTmaWarpSpecializedCooperativeEEENS5_IJNSA_ILi256EEENSA_ILi128EEENSA_ILi32EEEEEEfNS5_IJlSB_lEEEfSJ_NS4_8TiledMMAINS4_8MMA_AtomIJNS4_4SM904GMMA30MMA_64x128x8_F32TF32TF32_SS_TNILNSN_7ScaleInE1ELSP_1EEEEEENS4_6LayoutINS5_IJNSA_ILi2EEESB_SB_EEENS5_IJSB_NSA_ILi0EEESV_EEEEENS5_IJNS4_10UnderscoreESY_SY_EEEEENS4_13SM90_TMA_LOADENS4_14ComposedLayoutINS4_7SwizzleILi3ELi4ELi3EEENS4_18smem_ptr_flag_bitsILi32EEENSS_INS5_IJNSA_ILi8EEESH_EEENS5_IJSH_SB_EEEEEEEvNS4_8identityES11_S1B_vS1C_EENS_8epilogue10collective6detail29Sm90TmaWarpSpecializedAdapterINS1F_15DefaultEpilogueIfSJ_SJ_NS1E_6thread17LinearCombinationIfLi1EffLNS1J_9ScaleType4KindE0ELNS_15FloatRoundStyleE2EfEENS1_15EpilogueDefaultEEEEEvvEEEEvNT_6ParamsE:
[----:B------:R-:W0:Y:S01]  /*0000*/  LDC R1, c[0x0][0x28] ;  /* 0x00000a00ff017b82 */ /* 0x000e220000000800 */
[----:B------:R-:W1:Y:S01]  /*0010*/  S2R R18, SR_TID.X ;  /* 0x0000000000127919 */ /* 0x000e620000002100 */
[----:B------:R-:W-:Y:S01]  /*0020*/  ELECT P0, URZ, PT ;  /* 0x00000000003f782f */ /* 0x000fe20003800000 */
[----:B------:R-:W-:Y:S01]  /*0030*/  BSSY B0, `(.L_x_0) ;  /* 0x000000f000007945 */ /* 0x000fe20003800000 */
[--C-:B-1----:R-:W-:Y:S02]  /*0040*/  SHF.R.U32.HI R0, RZ, 0x5, R18.reuse ;  /* 0x00000005ff007819 */ /* 0x102fe40000011612 */
[----:B------:R-:W-:-:S03]  /*0050*/  SHF.R.U32.HI R22, RZ, 0x7, R18 ;  /* 0x00000007ff167819 */ /* 0x000fc60000011612 */
[----:B------:R-:W1:Y:S04]  /*0060*/  SHFL.IDX PT, R5, R0, RZ, 0x1f ;  /* 0x00001fff00057589 */ /* 0x000e6800000e0000 */
[----:B------:R2:W3:Y:S01]  /*0070*/  SHFL.IDX PT, R8, R22, RZ, 0x1f ;  /* 0x00001fff16087589 */ /* 0x0004e200000e0000 */
[----:B-1----:R-:W-:-:S13]  /*0080*/  ISETP.NE.OR P0, PT, R5, RZ, !P0 ;  /* 0x000000ff0500720c */ /* 0x002fda0004705670 */
[----:B0-23--:R-:W-:Y:S05]  /*0090*/  @P0 BRA `(.L_x_1) ;  /* 0x0000000000200947 */ /* 0x00dfea0003800000 */
[----:B------:R-:W-:Y:S02]  /*00a0*/  ULDC.64 UR4, c[0x0][0x198] ;  /* 0x0000660000047ab9 */ /* 0x000fe40000000a00 */
[----:B------:R-:W-:Y:S02]  /*00b0*/  UIADD3 UR6, UP0, UR4, 0xf0, URZ ;  /* 0x000000f004067890 */ /* 0x000fe4000ff1e03f */
[----:B------:R-:W-:Y:S02]  /*00c0*/  UIADD3 UR4, UP1, UR4, 0x1f0, URZ ;  /* 0x000001f004047890 */ /* 0x000fe4000ff3e03f */
[----:B------:R-:W-:Y:S02]  /*00d0*/  UIADD3.X UR7, URZ, UR5, URZ, UP0, !UPT ;  /* 0x000000053f077290 */ /* 0x000fe400087fe43f */
[----:B------:R-:W-:-:S07]  /*00e0*/  UIADD3.X UR5, URZ, UR5, URZ, UP1, !UPT ;  /* 0x000000053f057290 */ /* 0x000fce0008ffe43f */
[----:B------:R0:W-:Y:S02]  /*00f0*/  UTMACCTL.PF [UR6] ;  /* 0x00000000060079b9 */ /* 0x0001e40008040000 */
[----:B------:R0:W-:Y:S02]  /*0100*/  UTMACCTL.PF [UR4] ;  /* 0x00000000040079b9 */ /* 0x0001e40008040000 */
[----:B0-----:R-:W-:Y:S01]  /*0110*/  NOP ;  /* 0x0000000000007918 */ /* 0x001fe20000000000 */
.L_x_1:
[----:B------:R-:W-:Y:S05]  /*0120*/  BSYNC B0 ;  /* 0x0000000000007941 */ /* 0x000fea0003800000 */
.L_x_0:
[----:B------:R-:W0:Y:S02]  /*0130*/  SHFL.IDX PT, R2, R0, RZ, 0x1f ;  /* 0x00001fff00027589 */ /* 0x000e2400000e0000 */
[----:B0-----:R-:W-:-:S13]  /*0140*/  ISETP.NE.AND P0, PT, R2, RZ, PT ;  /* 0x000000ff0200720c */ /* 0x001fda0003f05270 */
[----:B------:R-:W-:Y:S05]  /*0150*/  @P0 BRA `(.L_x_2) ;  /* 0x0000000000580947 */ /* 0x000fea0003800000 */
[----:B------:R-:W0:Y:S01]  /*0160*/  S2UR UR8, SR_CgaCtaId ;  /* 0x00000000000879c3 */ /* 0x000e220000008800 */
[----:B------:R-:W-:Y:S01]  /*0170*/  UMOV UR4, 0x400 ;  /* 0x0000040000047882 */ /* 0x000fe20000000000 */
[----:B------:R-:W-:Y:S01]  /*0180*/  UMOV UR5, 0x1 ;  /* 0x0000000100057882 */ /* 0x000fe20000000000 */
[----:B------:R-:W-:Y:S01]  /*0190*/  UMOV UR6, 0x100 ;  /* 0x0000010000067882 */ /* 0x000fe20000000000 */
[----:B------:R-:W-:Y:S01]  /*01a0*/  ELECT P0, URZ, PT ;  /* 0x00000000003f782f */ /* 0x000fe20003800000 */
[----:B------:R-:W-:-:S04]  /*01b0*/  UIADD3 UR6, -UR6, 0x100000, URZ ;  /* 0x0010000006067890 */ /* 0x000fc8000fffe13f */
[----:B------:R-:W-:Y:S02]  /*01c0*/  USHF.L.U32 UR7, UR6, 0xb, URZ ;  /* 0x0000000b06077899 */ /* 0x000fe4000800063f */
[----:B------:R-:W-:Y:S02]  /*01d0*/  USHF.L.U32 UR6, UR6, 0x1, URZ ;  /* 0x0000000106067899 */ /* 0x000fe4000800063f */
[----:B0-----:R-:W-:Y:S02]  /*01e0*/  ULEA UR8, UR8, UR4, 0x18 ;  /* 0x0000000408087291 */ /* 0x001fe4000f8ec03f */
[----:B------:R-:W-:-:S04]  /*01f0*/  UIADD3 UR4, -UR5, 0x100000, URZ ;  /* 0x0010000005047890 */ /* 0x000fc8000fffe13f */
[----:B------:R-:W-:Y:S02]  /*0200*/  USHF.L.U32 UR5, UR4, 0xb, URZ ;  /* 0x0000000b04057899 */ /* 0x000fe4000800063f */
[----:B------:R-:W-:Y:S01]  /*0210*/  USHF.L.U32 UR4, UR4, 0x1, URZ ;  /* 0x0000000104047899 */ /* 0x000fe2000800063f */
[----:B------:R-:W0:Y:S11]  /*0220*/  FENCE.VIEW.ASYNC.S ;  /* 0x00000000000073c6 */ /* 0x000e360000000000 */
[----:B0-----:R0:W1:Y:S01]  /*0230*/  SYNCS.EXCH.64 URZ, [UR8], UR4 ;  /* 0x00000004083f75b2 */ /* 0x0010620008000100 */
[----:B------:R0:W2:Y:S01]  /*0240*/  SYNCS.EXCH.64 URZ, [UR8+0x20], UR6 ;  /* 0x00002006083f75b2 */ /* 0x0000a20008000100 */
[----:B------:R0:W3:Y:S01]  /*0250*/  SYNCS.EXCH.64 URZ, [UR8+0x8], UR4 ;  /* 0x00000804083f75b2 */ /* 0x0000e20008000100 */
[----:B------:R0:W4:Y:S01]  /*0260*/  SYNCS.EXCH.64 URZ, [UR8+0x28], UR6 ;  /* 0x00002806083f75b2 */ /* 0x0001220008000100 */
[----:B------:R0:W0:Y:S01]  /*0270*/  SYNCS.EXCH.64 URZ, [UR8+0x10], UR4 ;  /* 0x00001004083f75b2 */ /* 0x0000220008000100 */
[----:B------:R0:W0:Y:S01]  /*0280*/  SYNCS.EXCH.64 URZ, [UR8+0x30], UR6 ;  /* 0x00003006083f75b2 */ /* 0x0000220008000100 */
[----:B------:R0:W0:Y:S01]  /*0290*/  SYNCS.EXCH.64 URZ, [UR8+0x18], UR4 ;  /* 0x00001804083f75b2 */ /* 0x0000220008000100 */
[----:B------:R0:W0:Y:S01]  /*02a0*/  SYNCS.EXCH.64 URZ, [UR8+0x38], UR6 ;  /* 0x00003806083f75b2 */ /* 0x0000220008000100 */
[----:B------:R-:W-:Y:S01]  /*02b0*/  NOP ;  /* 0x0000000000007918 */ /* 0x000fe20000000000 */
.L_x_2:
[----:B------:R-:W5:Y:S01]  /*02c0*/  SHFL.IDX PT, R0, R0, RZ, 0x1f ;  /* 0x00001fff00007589 */ /* 0x000f6200000e0000 */
[----:B------:R-:W1:Y:S01]  /*02d0*/  LDC R2, c[0x0][0x65c] ;  /* 0x00019700ff027b82 */ /* 0x000e620000000800 */
[----:B------:R-:W-:Y:S02]  /*02e0*/  ELECT P0, URZ, PT ;  /* 0x00000000003f782f */ /* 0x000fe40003800000 */
[----:B------:R-:W-:Y:S01]  /*02f0*/  SHF.R.S32.HI R6, RZ, 0x1f, R5 ;  /* 0x0000001fff067819 */ /* 0x000fe20000011405 */
[----:B------:R-:W2:Y:S01]  /*0300*/  S2R R3, SR_CTAID.Y ;  /* 0x0000000000037919 */ /* 0x000ea20000002600 */
[----:B0-----:R-:W-:Y:S01]  /*0310*/  UMOV UR4, 0x20 ;  /* 0x0000002000047882 */ /* 0x001fe20000000000 */
[----:B------:R-:W-:Y:S01]  /*0320*/  ISETP.NE.AND P2, PT, R8, RZ, PT ;  /* 0x000000ff0800720c */ /* 0x000fe20003f45270 */
[----:B------:R-:W-:Y:S01]  /*0330*/  NOP ;  /* 0x0000000000007918 */ /* 0x000fe20000000000 */
[----:B------:R-:W0:Y:S01]  /*0340*/  S2R R4, SR_CTAID.X ;  /* 0x0000000000047919 */ /* 0x000e220000002500 */
[----:B------:R-:W-:Y:S01]  /*0350*/  LEA.HI R6, R6, R5, RZ, 0x2 ;  /* 0x0000000506067211 */ /* 0x000fe200078f10ff */
[----:B------:R-:W-:Y:S01]  /*0360*/  NOP ;  /* 0x0000000000007918 */ /* 0x000fe20000000000 */
[----:B-----5:R-:W-:-:S02]  /*0370*/  ISETP.NE.OR P0, PT, R0, RZ, !P0 ;  /* 0x000000ff0000720c */ /* 0x020fc40004705670 */
[----:B-1----:R-:W-:-:S04]  /*0380*/  ISETP.NE.AND P3, PT, R2, 0x1, PT ;  /* 0x000000010200780c */ /* 0x002fc80003f65270 */
[----:B------:R-:W-:Y:S02]  /*0390*/  P2R R0, PR, RZ, 0x8 ;  /* 0x00000008ff007803 */ /* 0x000fe40000000000 */
[----:B------:R-:W-:-:S05]  /*03a0*/  LOP3.LUT R0, R6, 0xfffffffc, RZ, 0xc0, !PT ;  /* 0xfffffffc06007812 */ /* 0x000fca00078ec0ff */
[----:B------:R-:W-:Y:S01]  /*03b0*/  VOTEU.ALL UP0, P0 ;  /* 0x00000000003f7886 */ /* 0x000fe20000000000 */
[----:B------:R-:W-:Y:S01]  /*03c0*/  IMAD.IADD R0, R5, 0x1, -R0 ;  /* 0x0000000105007824 */ /* 0x000fe200078e0a00 */
[----:B------:R-:W0:Y:S01]  /*03d0*/  @P3 LDC R17, c[0x0][0x10] ;  /* 0x00000400ff113b82 */ /* 0x000e220000000800 */
[----:B------:R-:W-:Y:S01]  /*03e0*/  VOTEU.ALL UP1, P0 ;  /* 0x00000000003f7886 */ /* 0x000fe20000020000 */
[----:B------:R-:W-:Y:S01]  /*03f0*/  @P3 MOV R7, RZ ;  /* 0x000000ff00073202 */ /* 0x000fe20000000f00 */
[----:B------:R-:W-:Y:S01]  /*0400*/  @!UP0 UMOV UR6, 0x400 ;  /* 0x0000040000068882 */ /* 0x000fe20000000000 */
[----:B------:R-:W-:-:S04]  /*0410*/  @!UP0 UIADD3 UR4, -UR4, 0x100000, URZ ;  /* 0x0010000004048890 */ /* 0x000fc8000fffe13f */
[----:B------:R-:W-:Y:S02]  /*0420*/  @!UP0 USHF.L.U32 UR5, UR4, 0xb, URZ ;  /* 0x0000000b04058899 */ /* 0x000fe4000800063f */
[----:B------:R-:W-:Y:S01]  /*0430*/  @!UP0 USHF.L.U32 UR4, UR4, 0x1, URZ ;  /* 0x0000000104048899 */ /* 0x000fe2000800063f */
[----:B--2---:R-:W-:Y:S01]  /*0440*/  @P3 IMAD.MOV.U32 R6, RZ, RZ, R3 ;  /* 0x000000ffff063224 */ /* 0x004fe200078e0003 */
[----:B------:R-:W-:Y:S01]  /*0450*/  @P3 MOV R11, RZ ;  /* 0x000000ff000b3202 */ /* 0x000fe20000000f00 */
[----:B------:R-:W-:Y:S01]  /*0460*/  IMAD.MOV.U32 R5, RZ, RZ, RZ ;  /* 0x000000ffff057224 */ /* 0x000fe200078e00ff */
[----:B------:R-:W1:Y:S08]  /*0470*/  @!UP0 S2UR UR7, SR_CgaCtaId ;  /* 0x00000000000789c3 */ /* 0x000e700000008800 */
[----:B------:R-:W2:Y:S01]  /*0480*/  @!P3 LDC R9, c[0x0][0xc] ;  /* 0x00000300ff09bb82 */ /* 0x000ea20000000800 */
[----:B0-----:R-:W-:-:S04]  /*0490*/  @P3 IMAD.WIDE.U32 R16, R4, R17, R6 ;  /* 0x0000001104103225 */ /* 0x001fc800078e0006 */
[----:B------:R-:W-:Y:S01]  /*04a0*/  @P3 IMAD.IADD R17, R17, 0x1, R11 ;  /* 0x0000000111113824 */ /* 0x000fe200078e020b */
[----:B-1----:R-:W-:Y:S01]  /*04b0*/  @!UP0 ULEA UR6, UR7, UR6, 0x18 ;  /* 0x0000000607068291 */ /* 0x002fe2000f8ec03f */
[----:B------:R-:W-:Y:S01]  /*04c0*/  VOTEU.ALL UP0, P0 ;  /* 0x00000000003f7886 */ /* 0x000fe20000000000 */
[----:B------:R-:W-:-:S04]  /*04d0*/  ISETP.NE.AND P0, PT, R0, 0x3, PT ;  /* 0x000000030000780c */ /* 0x000fc80003f05270 */
[----:B------:R-:W-:Y:S01]  /*04e0*/  ISETP.EQ.OR P0, PT, R0, RZ, !P0 ;  /* 0x000000ff0000720c */ /* 0x000fe20004702670 */
[----:B--2---:R-:W-:-:S03]  /*04f0*/  @!P3 IMAD.WIDE.U32 R6, R9, R3, R4 ;  /* 0x000000030906b225 */ /* 0x004fc600078e0004 */
[C---:B------:R-:W-:Y:S01]  /*0500*/  ISETP.EQ.AND P0, PT, R8.reuse, RZ, P0 ;  /* 0x000000ff0800720c */ /* 0x040fe20000702270 */
[----:B------:R-:W-:Y:S01]  /*0510*/  VIADD R8, R8, 0xffffffff ;  /* 0xffffffff08087836 */ /* 0x000fe20000000000 */
[----:B------:R-:W0:Y:S02]  /*0520*/  FENCE.VIEW.ASYNC.S ;  /* 0x00000000000073c6 */ /* 0x000e240000000000 */
[----:B0-----:R0:W3:Y:S01]  /*0530*/  @!UP0 SYNCS.EXCH.64 URZ, [UR6+0x50], UR4 ;  /* 0x00005004063f85b2 */ /* 0x0010e20008000100 */
[----:B------:R-:W-:Y:S01]  /*0540*/  @!P3 IMAD.MOV.U32 R16, RZ, RZ, R6 ;  /* 0x000000ffff10b224 */ /* 0x000fe200078e0006 */
[----:B------:R-:W-:Y:S02]  /*0550*/  SEL R19, RZ, 0x1, !P0 ;  /* 0x00000001ff137807 */ /* 0x000fe40004000000 */
[----:B------:R-:W-:Y:S02]  /*0560*/  ISETP.GE.U32.AND P1, PT, R8, 0x2, PT ;  /* 0x000000020800780c */ /* 0x000fe40003f26070 */
[----:B------:R-:W-:-:S02]  /*0570*/  @!P3 MOV R17, R7 ;  /* 0x000000070011b202 */ /* 0x000fc40000000f00 */
[----:B------:R-:W-:Y:S01]  /*0580*/  SEL R19, R19, 0x2, P1 ;  /* 0x0000000213137807 */ /* 0x000fe20000800000 */
[----:B------:R0:W3:Y:S01]  /*0590*/  @!UP1 SYNCS.EXCH.64 URZ, [UR6+0x58], UR4 ;  /* 0x00005804063f95b2 */ /* 0x0000e20008000100 */
[----:B------:R-:W-:Y:S01]  /*05a0*/  NOP ;  /* 0x0000000000007918 */ /* 0x000fe20000000000 */
[----:B---34-:R-:W-:Y:S06]  /*05b0*/  BAR.SYNC.DEFER_BLOCKING 0x0 ;  /* 0x0000000000007b1d */ /* 0x018fec0000010000 */
[----:B------:R-:W-:Y:S05]  /*05c0*/  @!P2 BRA `(.L_x_3) ;  /* 0x000000840094a947 */ /* 0x000fea0003800000 */
[----:B------:R-:W-:-:S13]  /*05d0*/  ISETP.GT.U32.AND P0, PT, R8, 0x1, PT ;  /* 0x000000010800780c */ /* 0x000fda0003f04070 */
[----:B0-----:R-:W-:Y:S05]  /*05e0*/  @P0 EXIT ;  /* 0x000000000000094d */ /* 0x001fea0003800000 */
[----:B------:R-:W-:Y:S01]  /*05f0*/  ULDC.64 UR4, c[0x0][0x650] ;  /* 0x0001940000047ab9 */ /* 0x000fe20000000a00 */
[----:B------:R-:W-:Y:S01]  /*0600*/  PRMT R0, RZ, 0x7610, R0 ;  /* 0x00007610ff007816 */ /* 0x000fe20000000000 */
[----:B------:R-:W-:Y:S01]  /*0610*/  IMAD.MOV.U32 R152, RZ, RZ, -0x1 ;  /* 0xffffffffff987424 */ /* 0x000fe200078e00ff */
[----:B------:R-:W-:Y:S01]  /*0620*/  ISETP.GE.U32.AND P0, PT, R16, UR4, PT ;  /* 0x0000000410007c0c */ /* 0x000fe2000bf06070 */
[----:B------:R-:W-:Y:S01]  /*0630*/  IMAD.MOV.U32 R153, RZ, RZ, -0x1 ;  /* 0xffffffffff997424 */ /* 0x000fe200078e00ff */
[----:B------:R-:W-:Y:S02]  /*0640*/  MOV R23, 0xffffffff ;  /* 0xffffffff00177802 */ /* 0x000fe40000000f00 */
[----:B------:R-:W-:-:S13]  /*0650*/  ISETP.GE.U32.AND.EX P0, PT, R17, UR5, PT, P0 ;  /* 0x0000000511007c0c */ /* 0x000fda000bf06100 */
[----:B------:R-:W-:Y:S05]  /*0660*/  @P0 BRA `(.L_x_4) ;  /* 0x0000000400540947 */ /* 0x000fea0003800000 */
[----:B------:R-:W0:Y:S01]  /*0670*/  LDC.64 R14, c[0x0][0x628] ;  /* 0x00018a00ff0e7b82 */ /* 0x000e220000000a00 */
[----:B------:R-:W-:Y:S02]  /*0680*/  IMAD.MOV.U32 R6, RZ, RZ, R16 ;  /* 0x000000ffff067224 */ /* 0x000fe400078e0010 */
[----:B------:R-:W-:-:S05]  /*0690*/  IMAD.MOV.U32 R7, RZ, RZ, R17 ;  /* 0x000000ffff077224 */ /* 0x000fca00078e0011 */
[----:B------:R-:W1:Y:S08]  /*06a0*/  LDC R0, c[0x0][0x630] ;  /* 0x00018c00ff007b82 */ /* 0x000e700000000800 */
[----:B------:R-:W2:Y:S01]  /*06b0*/  LDC.64 R20, c[0x0][0x620] ;  /* 0x00018800ff147b82 */ /* 0x000ea20000000a00 */
[----:B0-----:R-:W-:-:S04]  /*06c0*/  ISETP.NE.U32.AND P0, PT, R14, RZ, PT ;  /* 0x000000ff0e00720c */ /* 0x001fc80003f05070 */
[----:B------:R-:W-:-:S13]  /*06d0*/  ISETP.NE.AND.EX P0, PT, R15, RZ, PT, P0 ;  /* 0x000000ff0f00720c */ /* 0x000fda0003f05300 */
[----:B-12---:R-:W-:Y:S05]  /*06e0*/  @!P0 BRA `(.L_x_5) ;  /* 0x0000000000288947 */ /* 0x006fea0003800000 */
[----:B------:R-:W0:Y:S02]  /*06f0*/  LDC R11, c[0x0][0x634] ;  /* 0x00018d00ff0b7b82 */ /* 0x000e240000000800 */
[----:B0-----:R-:W-:-:S04]  /*0700*/  IADD3 R11, P0, R16, R11, RZ ;  /* 0x0000000b100b7210 */ /* 0x001fc80007f1e0ff */
[----:B------:R-:W-:-:S05]  /*0710*/  IADD3.X R13, RZ, R17, RZ, P0, !PT ;  /* 0x00000011ff0d7210 */ /* 0x000fca00007fe4ff */
[----:B------:R-:W-:-:S04]  /*0720*/  IMAD.WIDE.U32 R6, R13, R14, RZ ;  /* 0x0000000e0d067225 */ /* 0x000fc800078e00ff */
[----:B------:R-:W-:-:S04]  /*0730*/  IMAD.WIDE.U32 R8, P0, R11, R15, R6 ;  /* 0x0000000f0b087225 */ /* 0x000fc80007800006 */
[----:B------:R-:W-:-:S04]  /*0740*/  IMAD.WIDE.U32 R6, R11, R14, RZ ;  /* 0x0000000e0b067225 */ /* 0x000fc800078e00ff */
[----:B------:R-:W-:Y:S01]  /*0750*/  IMAD.X R11, RZ, RZ, RZ, P0 ;  /* 0x000000ffff0b7224 */ /* 0x000fe200000e06ff */
[----:B------:R-:W-:Y:S01]  /*0760*/  IADD3 RZ, P0, R7, R8, RZ ;  /* 0x0000000807ff7210 */ /* 0x000fe20007f1e0ff */
[----:B------:R-:W-:-:S04]  /*0770*/  IMAD.MOV.U32 R10, RZ, RZ, R9 ;  /* 0x000000ffff0a7224 */ /* 0x000fc800078e0009 */
[----:B------:R-:W-:-:S08]  /*0780*/  IMAD.WIDE.U32.X R6, R13, R15, R10, P0 ;  /* 0x0000000f0d067225 */ /* 0x000fd000000e040a */
.L_x_5:
[-CC-:B------:R-:W-:Y:S01]  /*0790*/  SHF.R.U64 R23, R6, R0.reuse, R7.reuse ;  /* 0x0000000006177219 */ /* 0x180fe20000001207 */
[----:B------:R-:W0:Y:S01]  /*07a0*/  LDC R10, c[0x0][0x618] ;  /* 0x00018600ff0a7b82 */ /* 0x000e220000000800 */
[----:B------:R-:W-:Y:S01]  /*07b0*/  SHF.R.U32.HI R5, RZ, R0, R7 ;  /* 0x00000000ff057219 */ /* 0x000fe20000011607 */
[----:B------:R-:W-:Y:S01]  /*07c0*/  ULDC UR4, c[0x0][0x150] ;  /* 0x0000540000047ab9 */ /* 0x000fe20000000800 */
[----:B------:R-:W-:Y:S02]  /*07d0*/  IADD3 R9, P0, RZ, -R23, RZ ;  /* 0x80000017ff097210 */ /* 0x000fe40007f1e0ff */
[----:B------:R-:W-:Y:S02]  /*07e0*/  I2FP.F32.U32 R0, R4 ;  /* 0x0000000400007245 */ /* 0x000fe40000201000 */
[----:B------:R-:W-:Y:S01]  /*07f0*/  IADD3.X R11, RZ, ~R5, RZ, P0, !PT ;  /* 0x80000005ff0b7210 */ /* 0x000fe200007fe4ff */
[----:B------:R-:W1:Y:S01]  /*0800*/  LDC.64 R28, c[0x0][0x640] ;  /* 0x00019000ff1c7b82 */ /* 0x000e620000000a00 */
[----:B------:R-:W-:-:S04]  /*0810*/  IMAD.WIDE.U32 R6, R9, R20, R16 ;  /* 0x0000001409067225 */ /* 0x000fc800078e0010 */
[----:B------:R-:W-:Y:S01]  /*0820*/  FMUL R0, R0, UR4 ;  /* 0x0000000400007c20 */ /* 0x000fe20008400000 */
[----:B------:R-:W-:Y:S01]  /*0830*/  ULDC UR4, c[0x0][0x154] ;  /* 0x0000550000047ab9 */ /* 0x000fe20000000800 */
[----:B------:R-:W-:Y:S01]  /*0840*/  IMAD R8, R11, R20, RZ ;  /* 0x000000140b087224 */ /* 0x000fe200078e02ff */
[----:B------:R-:W2:Y:S03]  /*0850*/  LDC R5, c[0x0][0x144] ;  /* 0x00005100ff057b82 */ /* 0x000ea60000000800 */
[----:B------:R-:W3:Y:S01]  /*0860*/  F2I.U32.TRUNC.NTZ R0, R0 ;  /* 0x0000000000007305 */ /* 0x000ee2000020f000 */
[----:B------:R-:W-:-:S04]  /*0870*/  IMAD R9, R9, R21, R8 ;  /* 0x0000001509097224 */ /* 0x000fc800078e0208 */
[----:B------:R-:W-:Y:S01]  /*0880*/  IMAD.IADD R7, R7, 0x1, R9 ;  /* 0x0000000107077824 */ /* 0x000fe200078e0209 */
[----:B------:R-:W-:Y:S01]  /*0890*/  MOV R9, 0xffffffff ;  /* 0xffffffff00097802 */ /* 0x000fe20000000f00 */
[----:B------:R-:W4:Y:S03]  /*08a0*/  LDC R12, c[0x0][0x608] ;  /* 0x00018200ff0c7b82 */ /* 0x000f260000000800 */
[-CC-:B0-----:R-:W-:Y:S02]  /*08b0*/  SHF.R.U64 R20, R6, R10.reuse, R7.reuse ;  /* 0x0000000a06147219 */ /* 0x181fe40000001207 */
[----:B------:R-:W-:Y:S02]  /*08c0*/  I2FP.F32.U32 R6, R3 ;  /* 0x0000000300067245 */ /* 0x000fe40000201000 */
[----:B------:R-:W-:Y:S01]  /*08d0*/  SHF.R.U32.HI R7, RZ, R10, R7 ;  /* 0x0000000aff077219 */ /* 0x000fe20000011607 */
[----:B------:R-:W0:Y:S01]  /*08e0*/  LDC R26, c[0x0][0x658] ;  /* 0x00019600ff1a7b82 */ /* 0x000e220000000800 */
[----:B-1----:R-:W-:Y:S01]  /*08f0*/  ISETP.NE.U32.AND P0, PT, R28, RZ, PT ;  /* 0x000000ff1c00720c */ /* 0x002fe20003f05070 */
[----:B---3--:R-:W-:-:S02]  /*0900*/  IMAD.MOV R8, RZ, RZ, -R0 ;  /* 0x000000ffff087224 */ /* 0x008fc400078e0a00 */
[----:B------:R-:W-:Y:S01]  /*0910*/  FMUL R6, R6, UR4 ;  /* 0x0000000406067c20 */ /* 0x000fe20008400000 */
[----:B------:R-:W-:-:S03]  /*0920*/  ISETP.NE.AND.EX P0, PT, R29, RZ, PT, P0 ;  /* 0x000000ff1d00720c */ /* 0x000fc60003f05300 */
[----:B------:R-:W1:Y:S01]  /*0930*/  LDC R14, c[0x0][0x148] ;  /* 0x00005200ff0e7b82 */ /* 0x000e620000000800 */
[----:B--2---:R-:W-:-:S07]  /*0940*/  IMAD R0, R5, R8, R4 ;  /* 0x0000000805007224 */ /* 0x004fce00078e0204 */
[----:B------:R-:W2:Y:S01]  /*0950*/  LDC R24, c[0x0][0x600] ;  /* 0x00018000ff187b82 */ /* 0x000ea20000000800 */
[-CC-:B----4-:R-:W-:Y:S02]  /*0960*/  SHF.R.U64 R30, R20, R12.reuse, R7.reuse ;  /* 0x0000000c141e7219 */ /* 0x190fe40000001207 */
[----:B------:R-:W-:Y:S01]  /*0970*/  SHF.R.U32.HI R5, RZ, R12, R7 ;  /* 0x0000000cff057219 */ /* 0x000fe20000011607 */
[----:B------:R-:W-:Y:S01]  /*0980*/  IMAD.MOV.U32 R7, RZ, RZ, 0x1 ;  /* 0x00000001ff077424 */ /* 0x000fe200078e00ff */
[----:B------:R3:W4:Y:S03]  /*0990*/  F2I.U32.TRUNC.NTZ R12, R6 ;  /* 0x00000006000c7305 */ /* 0x000726000020f000 */
[----:B------:R-:W1:Y:S01]  /*09a0*/  LDC R15, c[0x0][0x648] ;  /* 0x00019200ff0f7b82 */ /* 0x000e620000000800 */
[-C--:B0-----:R-:W-:Y:S02]  /*09b0*/  SHF.L.U32 R4, R9, R26.reuse, RZ ;  /* 0x0000001a09047219 */ /* 0x081fe400000006ff */
[----:B------:R-:W-:-:S02]  /*09c0*/  SHF.R.U64 R32, R30, R26, R5 ;  /* 0x0000001a1e207219 */ /* 0x000fc40000001205 */
[----:B------:R-:W-:Y:S02]  /*09d0*/  LOP3.LUT R11, RZ, R4, RZ, 0x33, !PT ;  /* 0x00000004ff0b7212 */ /* 0x000fe400078e33ff */
[-C--:B------:R-:W-:Y:S01]  /*09e0*/  SHF.R.U32.HI R5, RZ, R26.reuse, R5 ;  /* 0x0000001aff057219 */ /* 0x080fe20000011605 */
[----:B------:R-:W0:Y:S01]  /*09f0*/  LDC R21, c[0x0][0x638] ;  /* 0x00018e00ff157b82 */ /* 0x000e220000000800 */
[----:B------:R-:W-:Y:S01]  /*0a00*/  SHF.L.U32 R10, R7, R26, RZ ;  /* 0x0000001a070a7219 */ /* 0x000fe200000006ff */
[----:B------:R-:W-:-:S06]  /*0a10*/  IMAD.MOV.U32 R4, RZ, RZ, R32 ;  /* 0x000000ffff047224 */ /* 0x000fcc00078e0020 */
[----:B------:R-:W0:Y:S01]  /*0a20*/  LDC R152, c[0x0][0x610] ;  /* 0x00018400ff987b82 */ /* 0x000e220000000800 */
[----:B---34-:R-:W-:Y:S05]  /*0a30*/  @!P0 BRA `(.L_x_6) ;  /* 0x0000000000288947 */ /* 0x018fea0003800000 */
[----:B------:R-:W3:Y:S02]  /*0a40*/  LDC R9, c[0x0][0x64c] ;  /* 0x00019300ff097b82 */ /* 0x000ee40000000800 */
[----:B---3--:R-:W-:-:S04]  /*0a50*/  IADD3 R9, P0, R32, R9, RZ ;  /* 0x0000000920097210 */ /* 0x008fc80007f1e0ff */
        /* <DEDUP_REMOVED lines=8> */
.L_x_6:
[----:B-1----:R-:W-:Y:S01]  /*0ae0*/  SHF.R.U64 R4, R4, R15, R5 ;  /* 0x0000000f04047219 */ /* 0x002fe20000001205 */
[----:B--2---:R-:W-:Y:S01]  /*0af0*/  VIADD R5, R24, 0xffffffff ;  /* 0xffffffff18057836 */ /* 0x004fe20000000000 */
[----:B------:R-:W-:Y:S02]  /*0b00*/  IADD3 R12, -R12, RZ, RZ ;  /* 0x000000ff0c0c7210 */ /* 0x000fe40007ffe1ff */
[----:B------:R-:W-:Y:S01]  /*0b10*/  LOP3.LUT R11, R30, R11, RZ, 0xc0, !PT ;  /* 0x0000000b1e0b7212 */ /* 0x000fe200078ec0ff */
[----:B------:R-:W-:Y:S01]  /*0b20*/  IMAD.MOV R6, RZ, RZ, -R4 ;  /* 0x000000ffff067224 */ /* 0x000fe200078e0a04 */
[----:B------:R-:W-:Y:S01]  /*0b30*/  LOP3.LUT R5, R20, R5, RZ, 0xc0, !PT ;  /* 0x0000000514057212 */ /* 0x000fe200078ec0ff */
[----:B------:R-:W-:Y:S02]  /*0b40*/  @P3 IMAD R0, R14, R12, R3 ;  /* 0x0000000c0e003224 */ /* 0x000fe400078e0203 */
[----:B------:R-:W-:Y:S02]  /*0b50*/  IMAD R11, R10, R4, R11 ;  /* 0x000000040a0b7224 */ /* 0x000fe400078e020b */
[----:B0-----:R-:W-:-:S02]  /*0b60*/  IMAD R3, R6, R21, R32 ;  /* 0x0000001506037224 */ /* 0x001fc400078e0220 */
[----:B------:R-:W-:Y:S01]  /*0b70*/  IMAD R152, R11, R152, R0 ;  /* 0x000000980b987224 */ /* 0x000fe200078e0200 */
[----:B------:R-:W-:Y:S01]  /*0b80*/  MOV R0, 0x1 ;  /* 0x0000000100007802 */ /* 0x000fe20000000f00 */
[----:B------:R-:W-:-:S05]  /*0b90*/  IMAD R3, R3, R24, R5 ;  /* 0x0000001803037224 */ /* 0x000fca00078e0205 */
[----:B------:R-:W-:Y:S02]  /*0ba0*/  SEL R153, R3, R152, !P3 ;  /* 0x0000009803997207 */ /* 0x000fe40005800000 */
[----:B------:R-:W-:-:S07]  /*0bb0*/  SEL R152, R152, R3, !P3 ;  /* 0x0000000398987207 */ /* 0x000fce0005800000 */
.L_x_4:
[----:B------:R-:W-:-:S08]  /*0bc0*/  NOP ;  /* 0x0000000000007918 */ /* 0x000fd00000000000 */
[----:B------:R-:W0:Y:S02]  /*0bd0*/  USETMAXREG.TRY_ALLOC.CTAPOOL UP0, 0xe8 ;  /* 0x000000e8000079c8 */ /* 0x000e240008000600 */
[----:B0-----:R-:W-:-:S13]  /*0be0*/  PLOP3.LUT P0, PT, PT, PT, UP0, 0x80, 0x0 ;  /* 0x000000000000781c */ /* 0x001fda0003f0f008 */
[----:B------:R-:W-:Y:S05]  /*0bf0*/  @!P0 BRA `(.L_x_4) ;  /* 0xfffffffc00f08947 */ /* 0x000fea000383ffff */
[----:B------:R-:W-:Y:S01]  /*0c00*/  ULDC.64 UR4, c[0x0][0x598] ;  /* 0x0001660000047ab9 */ /* 0x000fe20000000a00 */
[----:B------:R-:W-:Y:S01]  /*0c10*/  ULDC.64 UR36, c[0x0][0x208] ;  /* 0x0000820000247ab9 */ /* 0x000fe20000000a00 */
[----:B------:R-:W-:-:S04]  /*0c20*/  ISETP.NE.U32.AND P0, PT, RZ, UR4, PT ;  /* 0x00000004ff007c0c */ /* 0x000fc8000bf05070 */
[----:B------:R-:W-:-:S13]  /*0c30*/  ISETP.NE.AND.EX P0, PT, RZ, UR5, PT, P0 ;  /* 0x00000005ff007c0c */ /* 0x000fda000bf05300 */
[----:B------:R-:W-:Y:S05]  /*0c40*/  @!P0 BRA `(.L_x_7) ;  /* 0x00000000001c8947 */ /* 0x000fea0003800000 */
[----:B------:R-:W0:Y:S02]  /*0c50*/  LDC.64 R4, c[0x0][0x598] ;  /* 0x00016600ff047b82 */ /* 0x000e240000000a00 */
[----:B0-----:R-:W2:Y:S02]  /*0c60*/  LDG.E.64 R4, desc[UR36][R4.64] ;  /* 0x0000002404047981 */ /* 0x001ea4000c1e1b00 */
[----:B--2---:R-:W-:-:S04]  /*0c70*/  ISETP.NE.U32.AND P0, PT, R4, RZ, PT ;  /* 0x000000ff0400720c */ /* 0x004fc80003f05070 */
[----:B------:R-:W-:-:S13]  /*0c80*/  ISETP.NE.AND.EX P0, PT, R5, RZ, PT, P0 ;  /* 0x000000ff0500720c */ /* 0x000fda0003f05300 */
[----:B------:R-:W-:Y:S05]  /*0c90*/  @!P0 BRA `(.L_x_7) ;  /* 0x0000000000088947 */ /* 0x000fea0003800000 */
[----:B------:R0:W5:Y:S01]  /*0ca0*/  LD.E R154, desc[UR36][R4.64] ;  /* 0x00000024049a7980 */ /* 0x000162000c101900 */
[----:B------:R-:W-:Y:S05]  /*0cb0*/  BRA `(.L_x_8) ;  /* 0x0000000000247947 */ /* 0x000fea0003800000 */
.L_x_7:
[----:B------:R-:W-:Y:S02]  /*0cc0*/  ULDC.64 UR4, c[0x0][0x588] ;  /* 0x0001620000047ab9 */ /* 0x000fe40000000a00 */
[----:B------:R-:W-:-:S04]  /*0cd0*/  ISETP.NE.U32.AND P0, PT, RZ, UR4, PT ;  /* 0x00000004ff007c0c */ /* 0x000fc8000bf05070 */
[----:B------:R-:W-:-:S13]  /*0ce0*/  ISETP.NE.AND.EX P0, PT, RZ, UR5, PT, P0 ;  /* 0x00000005ff007c0c */ /* 0x000fda000bf05300 */
[----:B------:R-:W-:Y:S05]  /*0cf0*/  @!P0 BRA `(.L_x_9) ;  /* 0x00000000000c8947 */ /* 0x000fea0003800000 */
[----:B------:R-:W0:Y:S02]  /*0d00*/  LDC.64 R154, c[0x0][0x588] ;  /* 0x00016200ff9a7b82 */ /* 0x000e240000000a00 */
[----:B0-----:R1:W5:Y:S01]  /*0d10*/  LDG.E R154, desc[UR36][R154.64] ;  /* 0x000000249a9a7981 */ /* 0x001362000c1e1900 */
[----:B------:R-:W-:Y:S05]  /*0d20*/  BRA `(.L_x_8) ;  /* 0x0000000000087947 */ /* 0x000fea0003800000 */
.L_x_9:
[----:B------:R-:W-:Y:S02]  /*0d30*/  ULDC UR4, c[0x0][0x580] ;  /* 0x0001600000047ab9 */ /* 0x000fe40000000800 */
[----:B------:R-:W-:-:S07]  /*0d40*/  IMAD.U32 R154, RZ, RZ, UR4 ;  /* 0x00000004ff9a7e24 */ /* 0x000fce000f8e00ff */
.L_x_8:
[----:B------:R-:W-:Y:S02]  /*0d50*/  ULDC.64 UR4, c[0x0][0x5a0] ;  /* 0x0001680000047ab9 */ /* 0x000fe40000000a00 */
[----:B------:R-:W-:-:S04]  /*0d60*/  ISETP.NE.U32.AND P0, PT, RZ, UR4, PT ;  /* 0x00000004ff007c0c */ /* 0x000fc8000bf05070 */
[----:B------:R-:W-:-:S13]  /*0d70*/  ISETP.NE.AND.EX P0, PT, RZ, UR5, PT, P0 ;  /* 0x00000005ff007c0c */ /* 0x000fda000bf05300 */
[----:B------:R-:W-:Y:S05]  /*0d80*/  @!P0 BRA `(.L_x_10) ;  /* 0x00000000001c8947 */ /* 0x000fea0003800000 */
[----:B0-----:R-:W0:Y:S02]  /*0d90*/  LDC.64 R4, c[0x0][0x5a0] ;  /* 0x00016800ff047b82 */ /* 0x001e240000000a00 */
[----:B0-----:R-:W2:Y:S02]  /*0da0*/  LDG.E.64 R4, desc[UR36][R4.64] ;  /* 0x0000002404047981 */ /* 0x001ea4000c1e1b00 */
[----:B--2---:R-:W-:-:S04]  /*0db0*/  ISETP.NE.U32.AND P0, PT, R4, RZ, PT ;  /* 0x000000ff0400720c */ /* 0x004fc80003f05070 */
[----:B------:R-:W-:-:S13]  /*0dc0*/  ISETP.NE.AND.EX P0, PT, R5, RZ, PT, P0 ;  /* 0x000000ff0500720c */ /* 0x000fda0003f05300 */
[----:B------:R-:W-:Y:S05]  /*0dd0*/  @!P0 BRA `(.L_x_10) ;  /* 0x0000000000088947 */ /* 0x000fea0003800000 */
[----:B-1----:R0:W5:Y:S01]  /*0de0*/  LD.E R155, desc[UR36][R4.64] ;  /* 0x00000024049b7980 */ /* 0x002162000c101900 */
[----:B------:R-:W-:Y:S05]  /*0df0*/  BRA `(.L_x_11) ;  /* 0x0000000000247947 */ /* 0x000fea0003800000 */
.L_x_10:
[----:B------:R-:W-:Y:S02]  /*0e00*/  ULDC.64 UR4, c[0x0][0x590] ;  /* 0x0001640000047ab9 */ /* 0x000fe40000000a00 */
[----:B------:R-:W-:-:S04]  /*0e10*/  ISETP.NE.U32.AND P0, PT, RZ, UR4, PT ;  /* 0x00000004ff007c0c */ /* 0x000fc8000bf05070 */
[----:B------:R-:W-:-:S13]  /*0e20*/  ISETP.NE.AND.EX P0, PT, RZ, UR5, PT, P0 ;  /* 0x00000005ff007c0c */ /* 0x000fda000bf05300 */
[----:B------:R-:W-:Y:S05]  /*0e30*/  @!P0 BRA `(.L_x_12) ;  /* 0x00000000000c8947 */ /* 0x000fea0003800000 */
[----:B0-----:R-:W1:Y:S02]  /*0e40*/  LDC.64 R4, c[0x0][0x590] ;  /* 0x00016400ff047b82 */ /* 0x001e640000000a00 */
[----:B-1----:R1:W5:Y:S01]  /*0e50*/  LDG.E R155, desc[UR36][R4.64] ;  /* 0x00000024049b7981 */ /* 0x002362000c1e1900 */
[----:B------:R-:W-:Y:S05]  /*0e60*/  BRA `(.L_x_11) ;  /* 0x0000000000087947 */ /* 0x000fea0003800000 */
.L_x_12:
[----:B------:R-:W-:Y:S02]  /*0e70*/  ULDC UR4, c[0x0][0x584] ;  /* 0x0001610000047ab9 */ /* 0x000fe40000000800 */
[----:B-1----:R-:W-:-:S07]  /*0e80*/  IMAD.U32 R155, RZ, RZ, UR4 ;  /* 0x00000004ff9b7e24 */ /* 0x002fce000f8e00ff */
.L_x_11:
[----:B------:R-:W-:-:S13]  /*0e90*/  LOP3.LUT P0, RZ, R0, 0xff, RZ, 0xc0, !PT ;  /* 0x000000ff00ff7812 */ /* 0x000fda000780c0ff */
[----:B------:R-:W-:Y:S05]  /*0ea0*/  @!P0 EXIT ;  /* 0x000000000000894d */ /* 0x000fea0003800000 */
[----:B------:R-:W-:Y:S01]  /*0eb0*/  ULDC UR4, c[0x0][0x28c] ;  /* 0x0000a30000047ab9 */ /* 0x000fe20000000800 */
[----:B------:R-:W-:Y:S01]  /*0ec0*/  LOP3.LUT R166, R19, 0x1, RZ, 0xfc, !PT ;  /* 0x0000000113a67812 */ /* 0x000fe200078efcff */
[----:B------:R-:W-:Y:S01]  /*0ed0*/  UIADD3 UR4, UR4, 0x1f, URZ ;  /* 0x0000001f04047890 */ /* 0x000fe2000fffe03f */
[----:B------:R-:W-:Y:S01]  /*0ee0*/  UMOV UR38, URZ ;  /* 0x0000003f00267c82 */ /* 0x000fe20008000000 */
[----:B------:R-:W-:Y:S02]  /*0ef0*/  UMOV UR39, URZ ;  /* 0x0000003f00277c82 */ /* 0x000fe40008000000 */
[----:B------:R-:W-:-:S04]  /*0f00*/  USHF.R.S32.HI UR5, URZ, 0x1f, UR4 ;  /* 0x0000001f3f057899 */ /* 0x000fc80008011404 */
[----:B------:R-:W-:-:S04]  /*0f10*/  ULEA.HI UR5, UR5, UR4, URZ, 0x5 ;  /* 0x0000000405057291 */ /* 0x000fc8000f8f283f */
[----:B------:R-:W-:-:S12]  /*0f20*/  USHF.R.S32.HI UR40, URZ, 0x5, UR5 ;  /* 0x000000053f287899 */ /* 0x000fd80008011405 */
.L_x_284:
[----:B------:R-:W-:Y:S01]  /*0f30*/  LOP3.LUT R0, R18, 0x80, RZ, 0xc0, !PT ;  /* 0x0000008012007812 */ /* 0x000fe200078ec0ff */
[----:B--2---:R-:W2:Y:S01]  /*0f40*/  S2UR UR7, SR_CgaCtaId ;  /* 0x00000000000779c3 */ /* 0x004ea20000008800 */
[----:B------:R-:W-:Y:S02]  /*0f50*/  UMOV UR6, 0x400 ;  /* 0x0000040000067882 */ /* 0x000fe40000000000 */
[----:B------:R-:W-:-:S06]  /*0f60*/  SHF.R.U32.HI R0, RZ, 0x7, R0 ;  /* 0x00000007ff007819 */ /* 0x000fcc0000011600 */
[----:B---3--:R-:W3:Y:S01]  /*0f70*/  SHFL.IDX PT, R0, R0, RZ, 0x1f ;  /* 0x00001fff00007589 */ /* 0x008ee200000e0000 */
[----:B--2---:R-:W-:Y:S01]  /*0f80*/  ULEA UR42, UR7, UR6, 0x18 ;  /* 0x00000006072a7291 */ /* 0x004fe2000f8ec03f */
[----:B---3--:R-:W-:-:S13]  /*0f90*/  R2UR UR4, R0 ;  /* 0x00000000000472ca */ /* 0x008fda00000e0000 */
[----:B------:R-:W-:-:S04]  /*0fa0*/  ULEA.HI UR5, UR4, UR4, URZ, 0x1 ;  /* 0x0000000404057291 */ /* 0x000fc8000f8f083f */
[----:B------:R-:W-:-:S04]  /*0fb0*/  ULOP3.LUT UR5, UR5, 0x7fffe, URZ, 0xc0, !UPT ;  /* 0x0007fffe05057892 */ /* 0x000fc8000f8ec03f */
[----:B------:R-:W-:-:S03]  /*0fc0*/  UIADD3 UR5, UR4, -UR5, URZ ;  /* 0x8000000504057290 */ /* 0x000fc6000fffe03f */
[----:B------:R-:W-:Y:S01]  /*0fd0*/  ULDC UR4, c[0x0][0x28c] ;  /* 0x0000a30000047ab9 */ /* 0x000fe20000000800 */
[----:B------:R-:W-:Y:S01]  /*0fe0*/  ULEA UR5, UR5, UR42, 0xd ;  /* 0x0000002a05057291 */ /* 0x000fe2000f8e683f */
[----:B------:R-:W-:-:S03]  /*0ff0*/  ISETP.LT.AND P0, PT, RZ, UR4, PT ;  /* 0x00000004ff007c0c */ /* 0x000fc6000bf01270 */
[----:B------:R-:W-:-:S04]  /*1000*/  UIADD3 UR5, UR5, 0x100, URZ ;  /* 0x0000010005057890 */ /* 0x000fc8000fffe03f */
[----:B------:R-:W-:-:S04]  /*1010*/  USHF.R.U32.HI UR5, URZ, 0x4, UR5 ;  /* 0x000000043f057899 */ /* 0x000fc80008011605 */
[----:B------:R-:W-:Y:S02]  /*1020*/  ULOP3.LUT UR41, UR5, 0x3fff, URZ, 0xc0, !UPT ;  /* 0x00003fff05297892 */ /* 0x000fe4000f8ec03f */
[----:B-1--4-:R-:W-:Y:S10]  /*1030*/  @P0 BRA `(.L_x_13) ;  /* 0x0000000000400947 */ /* 0x012ff40003800000 */
[----:B------:R-:W-:Y:S01]  /*1040*/  MOV R0, 0x0 ;  /* 0x0000000000007802 */ /* 0x000fe20000000f00 */
[----:B------:R-:W-:Y:S01]  /*1050*/  ULDC.64 UR4, c[0x4][0x68] ;  /* 0x01001a0000047ab9 */ /* 0x000fe20000000a00 */
[----:B------:R-:W-:Y:S01]  /*1060*/  ULDC.64 UR6, c[0x4][0x8] ;  /* 0x0100020000067ab9 */ /* 0x000fe20000000a00 */
[----:B01----:R-:W-:Y:S01]  /*1070*/  MOV R4, UR4 ;  /* 0x0000000400047c02 */ /* 0x003fe20008000f00 */
[----:B------:R0:W1:Y:S01]  /*1080*/  LDC.64 R14, c[0x4][R0] ;  /* 0x01000000000e7b82 */ /* 0x0000620000000a00 */
[----:B------:R-:W-:Y:S01]  /*1090*/  IMAD.U32 R5, RZ, RZ, UR5 ;  /* 0x00000005ff057e24 */ /* 0x000fe2000f8e00ff */
[----:B------:R-:W-:Y:S01]  /*10a0*/  ULDC.64 UR4, c[0x4][0x70] ;  /* 0x01001c0000047ab9 */ /* 0x000fe20000000a00 */
[----:B------:R-:W-:Y:S01]  /*10b0*/  IMAD.U32 R10, RZ, RZ, UR6 ;  /* 0x00000006ff0a7e24 */ /* 0x000fe2000f8e00ff */
[----:B------:R-:W-:Y:S01]  /*10c0*/  MOV R7, UR5 ;  /* 0x0000000500077c02 */ /* 0x000fe20008000f00 */
[----:B------:R-:W-:Y:S01]  /*10d0*/  IMAD.U32 R6, RZ, RZ, UR4 ;  /* 0x00000004ff067e24 */ /* 0x000fe2000f8e00ff */
[----:B------:R-:W-:Y:S01]  /*10e0*/  MOV R8, 0x1e1 ;  /* 0x000001e100087802 */ /* 0x000fe20000000f00 */
[----:B------:R-:W-:-:S02]  /*10f0*/  IMAD.U32 R11, RZ, RZ, UR7 ;  /* 0x00000007ff0b7e24 */ /* 0x000fc4000f8e00ff */
[----:B------:R-:W-:Y:S02]  /*1100*/  IMAD.MOV.U32 R12, RZ, RZ, 0x1 ;  /* 0x00000001ff0c7424 */ /* 0x000fe400078e00ff */
[----:B0-----:R-:W-:-:S07]  /*1110*/  IMAD.MOV.U32 R13, RZ, RZ, RZ ;  /* 0x000000ffff0d7224 */ /* 0x001fce00078e00ff */
[----:B------:R-:W-:-:S07]  /*1120*/  LEPC R20, `(.L_x_13) ;  /* 0x000000001014794e */ /* 0x000fce0000000000 */
[----:B-1---5:R-:W-:Y:S05]  /*1130*/  CALL.ABS.NOINC R14 ;  /* 0x000000000e007343 */ /* 0x022fea0003c00000 */
.L_x_13:
[----:B------:R-:W-:-:S13]  /*1140*/  ISETP.NE.AND P0, PT, R166, 0x3, PT ;  /* 0x00000003a600780c */ /* 0x000fda0003f05270 */
[----:B------:R-:W-:Y:S05]  /*1150*/  @!P0 BRA `(.L_x_14) ;  /* 0x0000000000048947 */ /* 0x000fea0003800000 */
[----:B------:R-:W-:Y:S01]  /*1160*/  BPT.TRAP 0x1 ;  /* 0x000000040000795c */ /* 0x000fe20000300000 */
.L_x_14:
[----:B------:R-:W-:Y:S01]  /*1170*/  IMAD.U32 R0, RZ, RZ, UR38 ;  /* 0x00000026ff007e24 */ /* 0x000fe2000f8e00ff */
[----:B------:R-:W-:-:S04]  /*1180*/  MOV R3, UR39 ;  /* 0x0000002700037c02 */ /* 0x000fc80008000f00 */
[----:B------:R-:W-:Y:S02]  /*1190*/  LEA R3, R3, UR42, 0x3 ;  /* 0x0000002a03037c11 */ /* 0x000fe4000f8e18ff */
[----:B------:R-:W-:-:S04]  /*11a0*/  SHF.L.U32 R0, R0, 0x1f, RZ ;  /* 0x0000001f00007819 */ /* 0x000fc800000006ff */
[----:B------:R2:W3:Y:S01]  /*11b0*/  SYNCS.PHASECHK.TRANS64.TRYWAIT P1, [R3+URZ], R0 ;  /* 0x00000000030075a7 */ /* 0x0004e2000802017f */
[----:B------:R-:W-:Y:S05]  /*11c0*/  @!P0 BRA `(.L_x_15) ;  /* 0x0000000000048947 */ /* 0x000fea0003800000 */
[----:B------:R-:W-:Y:S01]  /*11d0*/  BPT.TRAP 0x1 ;  /* 0x000000040000795c */ /* 0x000fe20000300000 */
.L_x_15:
[----:B---3--:R-:W-:Y:S05]  /*11e0*/  @P1 BRA `(.L_x_16) ;  /* 0x0000000000081947 */ /* 0x008fea0003800000 */
[----:B------:R-:W3:Y:S02]  /*11f0*/  SYNCS.PHASECHK.TRANS64.TRYWAIT P1, [R3+URZ], R0 ;  /* 0x00000000030075a7 */ /* 0x000ee4000802017f */
[----:B---3--:R-:W-:Y:S05]  /*1200*/  @!P1 BRA `(.L_x_17) ;  /* 0x0000009000149947 */ /* 0x008fea0003800000 */
.L_x_16:
[----:B------:R-:W-:-:S04]  /*1210*/  UISETP.LT.AND UP0, UPT, UR40, 0x1, UPT ;  /* 0x000000012800788c */ /* 0x000fc8000bf01270 */
[----:B------:R-:W-:-:S04]  /*1220*/  USEL UR4, UR40, 0x1, UP0 ;  /* 0x0000000128047887 */ /* 0x000fc80008000000 */
[----:B------:R-:W-:-:S06]  /*1230*/  UIADD3 UR4, UR40, -UR4, URZ ;  /* 0x8000000428047290 */ /* 0x000fcc000fffe03f */
[----:B--23--:R-:W-:Y:S01]  /*1240*/  IMAD.U32 R0, RZ, RZ, UR4 ;  /* 0x00000004ff007e24 */ /* 0x00cfe2000f8e00ff */
[----:B------:R-:W-:Y:S05]  /*1250*/  WARPSYNC.ALL ;  /* 0x0000000000007948 */ /* 0x000fea0003800000 */
[----:B------:R-:W-:Y:S01]  /*1260*/  ISETP.GE.AND P1, PT, R0, 0x1, PT ;  /* 0x000000010000780c */ /* 0x000fe20003f26270 */
[----:B------:R-:W-:Y:S01]  /*1270*/  UIADD3 UR4, UR42, 0x20100, URZ ;  /* 0x000201002a047890 */ /* 0x000fe2000fffe03f */
[----:B------:R-:W-:Y:S01]  /*1280*/  WARPGROUP.ARRIVE ;  /* 0x00000000000079c5 */ /* 0x000fe20000000000 */
[----:B------:R-:W-:Y:S01]  /*1290*/  UMOV UR9, 0x40000040 ;  /* 0x4000004000097882 */ /* 0x000fe20000000000 */
[----:B------:R-:W-:Y:S01]  /*12a0*/  UMOV UR11, 0x40000040 ;  /* 0x40000040000b7882 */ /* 0x000fe20000000000 */
[----:B------:R-:W-:-:S04]  /*12b0*/  USHF.R.U32.HI UR4, URZ, 0x4, UR4 ;  /* 0x000000043f047899 */ /* 0x000fc80008011604 */
[----:B------:R-:W-:Y:S02]  /*12c0*/  ULOP3.LUT UR5, UR4, 0x3fff, URZ, 0xc0, !UPT ;  /* 0x00003fff04057892 */ /* 0x000fe4000f8ec03f */
[----:B------:R-:W-:Y:S02]  /*12d0*/  ULOP3.LUT UR4, UR41, 0x10000, URZ, 0xfc, !UPT ;  /* 0x0001000029047892 */ /* 0x000fe4000f8efc3f */
[----:B------:R-:W-:Y:S02]  /*12e0*/  ULOP3.LUT UR5, UR5, 0x10000, URZ, 0xfc, !UPT ;  /* 0x0001000005057892 */ /* 0x000fe4000f8efc3f */
[----:B------:R-:W-:Y:S02]  /*12f0*/  ULEA UR6, UR39, UR4, 0xb ;  /* 0x0000000427067291 */ /* 0x000fe4000f8e583f */
[----:B------:R-:W-:-:S05]  /*1300*/  ULEA UR7, UR39, UR5, 0xa ;  /* 0x0000000527077291 */ /* 0x000fca000f8e503f */
[----:B------:R-:W-:Y:S02]  /*1310*/  UMOV UR8, UR6 ;  /* 0x0000000600087c82 */ /* 0x000fe40008000000 */
[----:B------:R-:W-:Y:S02]  /*1320*/  UMOV UR10, UR7 ;  /* 0x00000007000a7c82 */ /* 0x000fe40008000000 */
[----:B------:R-:W-:Y:S01]  /*1330*/  HGMMA.64x128x8.F32.TF32 R88, gdesc[UR8], RZ, !UPT, gsb0 ;  /* 0x05e00000085879f0 */ /* 0x000fe2000c0028ff */
[----:B------:R-:W-:Y:S01]  /*1340*/  UIADD3 UR8, UR6, 0x400, URZ ;  /* 0x0000040006087890 */ /* 0x000fe2000fffe03f */
[----:B------:R-:W-:Y:S01]  /*1350*/  UMOV UR9, 0x40000040 ;  /* 0x4000004000097882 */ /* 0x000fe20000000000 */
[----:B------:R-:W-:Y:S02]  /*1360*/  WARPGROUP.DEPBAR.LE gsb0, 0x0 ;  /* 0x00008000000079c5 */ /* 0x000fe40000010000 */
[----:B------:R-:W-:-:S07]  /*1370*/  WARPGROUP.ARRIVE ;  /* 0x00000000000079c5 */ /* 0x000fce0000000000 */
[----:B------:R-:W-:Y:S01]  /*1380*/  HGMMA.64x128x8.F32.TF32 R24, gdesc[UR8], RZ, !UPT, gsb0 ;  /* 0x05e00000081879f0 */ /* 0x000fe2000c0028ff */
[----:B------:R-:W-:Y:S02]  /*1390*/  UIADD3 UR8, UR6, 0x2, URZ ;  /* 0x0000000206087890 */ /* 0x000fe4000fffe03f */
[----:B------:R-:W-:Y:S01]  /*13a0*/  UIADD3 UR10, UR7, 0x2, URZ ;  /* 0x00000002070a7890 */ /* 0x000fe2000fffe03f */
[----:B------:R-:W-:Y:S01]  /*13b0*/  UMOV UR9, 0x40000040 ;  /* 0x4000004000097882 */ /* 0x000fe20000000000 */
[----:B------:R-:W-:Y:S01]  /*13c0*/  UMOV UR11, 0x40000040 ;  /* 0x40000040000b7882 */ /* 0x000fe20000000000 */
[----:B------:R-:W-:Y:S02]  /*13d0*/  WARPGROUP.DEPBAR.LE gsb0, 0x0 ;  /* 0x00008000000079c5 */ /* 0x000fe40000010000 */
[----:B------:R-:W-:-:S06]  /*13e0*/  WARPGROUP.ARRIVE ;  /* 0x00000000000079c5 */ /* 0x000fcc0000000000 */
[----:B------:R-:W-:Y:S01]  /*13f0*/  HGMMA.64x128x8.F32.TF32 R88, gdesc[UR8], R88, gsb0 ;  /* 0x05e00000085879f0 */ /* 0x000fe20008002858 */
[----:B------:R-:W-:Y:S01]  /*1400*/  UIADD3 UR8, UR6, 0x402, URZ ;  /* 0x0000040206087890 */ /* 0x000fe2000fffe03f */
[----:B------:R-:W-:Y:S01]  /*1410*/  UMOV UR9, 0x40000040 ;  /* 0x4000004000097882 */ /* 0x000fe20000000000 */
[----:B------:R-:W-:Y:S02]  /*1420*/  WARPGROUP.DEPBAR.LE gsb0, 0x0 ;  /* 0x00008000000079c5 */ /* 0x000fe40000010000 */
[----:B------:R-:W-:-:S07]  /*1430*/  WARPGROUP.ARRIVE ;  /* 0x00000000000079c5 */ /* 0x000fce0000000000 */
[----:B------:R-:W-:Y:S01]  /*1440*/  HGMMA.64x128x8.F32.TF32 R24, gdesc[UR8], R24, gsb0 ;  /* 0x05e00000081879f0 */ /* 0x000fe20008002818 */
        /* <DEDUP_REMOVED lines=23> */
[----:B------:R-:W-:Y:S03]  /*15c0*/  HGMMA.64x128x8.F32.TF32 R24, gdesc[UR8], R24, gsb0 ;  /* 0x05e00000081879f0 */ /* 0x000fe60008002818 */
[----:B------:R-:W-:Y:S02]  /*15d0*/  WARPGROUP.DEPBAR.LE gsb0, 0x0 ;  /* 0x00008000000079c5 */ /* 0x000fe40000010000 */
[----:B------:R-:W-:Y:S05]  /*15e0*/  @!P1 BRA `(.L_x_18) ;  /* 0x0000000400689947 */ /* 0x000fea0003800000 */
[----:B------:R-:W-:-:S04]  /*15f0*/  UIADD3 UR6, UR39, 0x1, URZ ;  /* 0x0000000127067890 */ /* 0x000fc8000fffe03f */
[----:B------:R-:W-:-:S04]  /*1600*/  UISETP.NE.AND UP0, UPT, UR6, 0x4, UPT ;  /* 0x000000040600788c */ /* 0x000fc8000bf05270 */
[----:B------:R-:W-:Y:S02]  /*1610*/  USEL UR7, URZ, 0x1, UP0 ;  /* 0x000000013f077887 */ /* 0x000fe40008000000 */
[----:B------:R-:W-:Y:S02]  /*1620*/  USEL UR6, UR6, URZ, UP0 ;  /* 0x0000003f06067287 */ /* 0x000fe40008000000 */
[----:B------:R-:W-:-:S06]  /*1630*/  ULOP3.LUT UR7, UR38, UR7, URZ, 0x3c, !UPT ;  /* 0x0000000726077292 */ /* 0x000fcc000f8e3c3f */
[----:B01----:R-:W-:Y:S01]  /*1640*/  MOV R5, UR7 ;  /* 0x0000000700057c02 */ /* 0x003fe20008000f00 */
[----:B------:R-:W-:-:S06]  /*1650*/  UMOV UR7, UR39 ;  /* 0x0000002700077c82 */ /* 0x000fcc0008000000 */
.L_x_25:
[----:B01----:R-:W-:Y:S05]  /*1660*/  @!P0 BRA `(.L_x_19) ;  /* 0x0000000000048947 */ /* 0x003fea0003800000 */
[----:B------:R-:W-:Y:S01]  /*1670*/  BPT.TRAP 0x1 ;  /* 0x000000040000795c */ /* 0x000fe20000300000 */
.L_x_19:
[----:B------:R-:W0:Y:S01]  /*1680*/  S2UR UR9, SR_CgaCtaId ;  /* 0x00000000000979c3 */ /* 0x000e220000008800 */
[----:B------:R-:W-:Y:S01]  /*1690*/  UMOV UR8, 0x400 ;  /* 0x0000040000087882 */ /* 0x000fe20000000000 */
[----:B------:R-:W-:Y:S01]  /*16a0*/  SHF.L.U32 R3, R5, 0x1f, RZ ;  /* 0x0000001f05037819 */ /* 0x000fe200000006ff */
[----:B0-----:R-:W-:-:S04]  /*16b0*/  ULEA UR14, UR9, UR8, 0x18 ;  /* 0x00000008090e7291 */ /* 0x001fc8000f8ec03f */
[----:B------:R-:W-:-:S09]  /*16c0*/  ULEA UR8, UR6, UR14, 0x3 ;  /* 0x0000000e06087291 */ /* 0x000fd2000f8e183f */
[----:B------:R0:W1:Y:S01]  /*16d0*/  SYNCS.PHASECHK.TRANS64.TRYWAIT P1, [UR8], R3 ;  /* 0x00000003ff0075a7 */ /* 0x0000620008020148 */
[----:B------:R-:W-:Y:S05]  /*16e0*/  @!P0 BRA `(.L_x_20) ;  /* 0x0000000000048947 */ /* 0x000fea0003800000 */
[----:B------:R-:W-:Y:S01]  /*16f0*/  BPT.TRAP 0x1 ;  /* 0x000000040000795c */ /* 0x000fe20000300000 */
.L_x_20:
[----:B-1----:R-:W-:Y:S05]  /*1700*/  @P1 BRA `(.L_x_21) ;  /* 0x0000000000081947 */ /* 0x002fea0003800000 */
[----:B------:R-:W1:Y:S02]  /*1710*/  SYNCS.PHASECHK.TRANS64.TRYWAIT P1, [UR8], R3 ;  /* 0x00000003ff0075a7 */ /* 0x000e640008020148 */
[----:B-1----:R-:W-:Y:S05]  /*1720*/  @!P1 BRA `(.L_x_22) ;  /* 0x0000008800e09947 */ /* 0x002fea0003800000 */
.L_x_21:
[----:B------:R-:W-:Y:S01]  /*1730*/  ULEA UR12, UR6, UR4, 0xb ;  /* 0x00000004060c7291 */ /* 0x000fe2000f8e583f */
[----:B------:R-:W-:Y:S01]  /*1740*/  WARPGROUP.ARRIVE ;  /* 0x00000000000079c5 */ /* 0x000fe20000000000 */
[----:B------:R-:W-:Y:S01]  /*1750*/  ULEA UR13, UR6, UR5, 0xa ;  /* 0x00000005060d7291 */ /* 0x000fe2000f8e503f */
[----:B------:R-:W-:Y:S01]  /*1760*/  UMOV UR9, 0x40000040 ;  /* 0x4000004000097882 */ /* 0x000fe20000000000 */
[----:B------:R-:W-:-:S03]  /*1770*/  UMOV UR11, 0x40000040 ;  /* 0x40000040000b7882 */ /* 0x000fc60000000000 */
[----:B------:R-:W-:Y:S02]  /*1780*/  UMOV UR8, UR12 ;  /* 0x0000000c00087c82 */ /* 0x000fe40008000000 */
[----:B------:R-:W-:Y:S02]  /*1790*/  UMOV UR10, UR13 ;  /* 0x0000000d000a7c82 */ /* 0x000fe40008000000 */
        /* <DEDUP_REMOVED lines=44> */
[----:B------:R-:W-:Y:S01]  /*1a60*/  BPT.TRAP 0x1 ;  /* 0x000000040000795c */ /* 0x000fe20000300000 */
.L_x_23:
[----:B------:R-:W-:Y:S01]  /*1a70*/  ULEA UR8, UR7, UR14, 0x3 ;  /* 0x0000000e07087291 */ /* 0x000fe2000f8e183f */
[----:B------:R-:W-:-:S03]  /*1a80*/  ISETP.GT.U32.AND P1, PT, R19, 0x1, PT ;  /* 0x000000011300780c */ /* 0x000fc60003f24070 */
[----:B------:R-:W-:-:S04]  /*1a90*/  UIADD3 UR8, UR8, 0x20, URZ ;  /* 0x0000002008087890 */ /* 0x000fc8000fffe03f */
[----:B------:R-:W-:-:S09]  /*1aa0*/  UPRMT UR8, URZ, 0x654, UR8 ;  /* 0x000006543f087896 */ /* 0x000fd20008000008 */
[----:B------:R-:W-:Y:S01]  /*1ab0*/  SYNCS.ARRIVE.TRANS64.RED.A1T0 RZ, [UR8], RZ ;  /* 0x000000ffffff79a7 */ /* 0x000fe20008100408 */
[----:B------:R-:W-:Y:S05]  /*1ac0*/  @P1 BRA `(.L_x_24) ;  /* 0x0000000000041947 */ /* 0x000fea0003800000 */
[----:B------:R-:W-:Y:S01]  /*1ad0*/  BPT.TRAP 0x1 ;  /* 0x000000040000795c */ /* 0x000fe20000300000 */
.L_x_24:
[----:B------:R-:W-:Y:S01]  /*1ae0*/  UIADD3 UR6, UR6, 0x1, URZ ;  /* 0x0000000106067890 */ /* 0x000fe2000fffe03f */
[C---:B------:R-:W-:Y:S01]  /*1af0*/  ISETP.GT.AND P1, PT, R0.reuse, 0x1, PT ;  /* 0x000000010000780c */ /* 0x040fe20003f24270 */
[----:B------:R-:W-:Y:S01]  /*1b00*/  UIADD3 UR7, UR7, 0x1, URZ ;  /* 0x0000000107077890 */ /* 0x000fe2000fffe03f */
[----:B------:R-:W-:Y:S01]  /*1b10*/  VIADD R0, R0, 0xffffffff ;  /* 0xffffffff00007836 */ /* 0x000fe20000000000 */
[----:B------:R-:W-:Y:S02]  /*1b20*/  UISETP.NE.AND UP0, UPT, UR6, 0x4, UPT ;  /* 0x000000040600788c */ /* 0x000fe4000bf05270 */
[----:B------:R-:W-:Y:S02]  /*1b30*/  UISETP.NE.AND UP1, UPT, UR7, 0x4, UPT ;  /* 0x000000040700788c */ /* 0x000fe4000bf25270 */
[----:B------:R-:W-:Y:S02]  /*1b40*/  USEL UR8, URZ, 0x1, UP0 ;  /* 0x000000013f087887 */ /* 0x000fe40008000000 */
[----:B------:R-:W-:-:S02]  /*1b50*/  USEL UR6, UR6, URZ, UP0 ;  /* 0x0000003f06067287 */ /* 0x000fc40008000000 */
[----:B------:R-:W-:Y:S02]  /*1b60*/  USEL UR7, UR7, URZ, UP1 ;  /* 0x0000003f07077287 */ /* 0x000fe40008800000 */
[----:B------:R-:W-:Y:S01]  /*1b70*/  LOP3.LUT R5, R5, UR8, RZ, 0x3c, !PT ;  /* 0x0000000805057c12 */ /* 0x000fe2000f8e3cff */
[----:B------:R-:W-:Y:S09]  /*1b80*/  @P1 BRA `(.L_x_25) ;  /* 0xfffffff800b41947 */ /* 0x000ff2000383ffff */
.L_x_18:
[----:B------:R-:W2:Y:S02]  /*1b90*/  LDC R0, c[0x0][0x28c] ;  /* 0x0000a300ff007b82 */ /* 0x000ea40000000800 */
[----:B--2---:R-:W-:-:S13]  /*1ba0*/  ISETP.GE.AND P1, PT, R0, 0x1, PT ;  /* 0x000000010000780c */ /* 0x004fda0003f26270 */
[----:B------:R-:W-:Y:S05]  /*1bb0*/  @!P1 BRA `(.L_x_26) ;  /* 0x0000000000409947 */ /* 0x000fea0003800000 */
[----:B------:R-:W-:Y:S05]  /*1bc0*/  @!P0 BRA `(.L_x_27) ;  /* 0x0000000000048947 */ /* 0x000fea0003800000 */
[----:B------:R-:W-:Y:S01]  /*1bd0*/  BPT.TRAP 0x1 ;  /* 0x000000040000795c */ /* 0x000fe20000300000 */
.L_x_27:
[----:B------:R-:W2:Y:S01]  /*1be0*/  S2UR UR6, SR_CgaCtaId ;  /* 0x00000000000679c3 */ /* 0x000ea20000008800 */
[----:B------:R-:W-:Y:S01]  /*1bf0*/  UISETP.LT.AND UP0, UPT, UR40, 0x1, UPT ;  /* 0x000000012800788c */ /* 0x000fe2000bf01270 */
[----:B------:R-:W-:Y:S01]  /*1c00*/  ISETP.GT.U32.AND P0, PT, R19, 0x1, PT ;  /* 0x000000011300780c */ /* 0x000fe20003f04070 */
[----:B------:R-:W-:Y:S02]  /*1c10*/  UMOV UR5, 0x400 ;  /* 0x0000040000057882 */ /* 0x000fe40000000000 */
[----:B------:R-:W-:-:S04]  /*1c20*/  USEL UR4, UR40, 0x1, UP0 ;  /* 0x0000000128047887 */ /* 0x000fc80008000000 */
[----:B------:R-:W-:-:S04]  /*1c30*/  UIADD3 UR4, UR39, UR40, -UR4 ;  /* 0x0000002827047290 */ /* 0x000fc8000fffe804 */
[----:B------:R-:W-:-:S04]  /*1c40*/  USHF.L.U32 UR4, UR4, 0x3, URZ ;  /* 0x0000000304047899 */ /* 0x000fc8000800063f */
[----:B------:R-:W-:Y:S02]  /*1c50*/  ULOP3.LUT UR4, UR4, 0x18, URZ, 0xc0, !UPT ;  /* 0x0000001804047892 */ /* 0x000fe4000f8ec03f */
[----:B--2---:R-:W-:-:S04]  /*1c60*/  ULEA UR5, UR6, UR5, 0x18 ;  /* 0x0000000506057291 */ /* 0x004fc8000f8ec03f */
[----:B------:R-:W-:-:S04]  /*1c70*/  UIADD3 UR4, UR5, 0x20, UR4 ;  /* 0x0000002005047890 */ /* 0x000fc8000fffe004 */
[----:B------:R-:W-:-:S09]  /*1c80*/  UPRMT UR4, URZ, 0x654, UR4 ;  /* 0x000006543f047896 */ /* 0x000fd20008000004 */
[----:B------:R-:W-:Y:S01]  /*1c90*/  SYNCS.ARRIVE.TRANS64.RED.A1T0 RZ, [UR4], RZ ;  /* 0x000000ffffff79a7 */ /* 0x000fe20008100404 */
[----:B------:R-:W-:Y:S05]  /*1ca0*/  @P0 BRA `(.L_x_26) ;  /* 0x0000000000040947 */ /* 0x000fea0003800000 */
[----:B------:R-:W-:Y:S01]  /*1cb0*/  BPT.TRAP 0x1 ;  /* 0x000000040000795c */ /* 0x000fe20000300000 */
.L_x_26:
[----:B------:R-:W2:Y:S01]  /*1cc0*/  LDC R6, c[0x0][0x288] ;  /* 0x0000a200ff067b82 */ /* 0x000ea20000000800 */
[----:B01----:R-:W-:Y:S01]  /*1cd0*/  LOP3.LUT R4, R18, 0x60, RZ, 0xc0, !PT ;  /* 0x0000006012047812 */ /* 0x003fe200078ec0ff */
[----:B------:R-:W-:Y:S01]  /*1ce0*/  UIADD3 UR39, UR40, UR39, URZ ;  /* 0x0000002728277290 */ /* 0x000fe2000fffe03f */
[----:B------:R-:W-:Y:S01]  /*1cf0*/  LOP3.LUT R0, R22, 0x1, RZ, 0xc0, !PT ;  /* 0x0000000116007812 */ /* 0x000fe200078ec0ff */
[----:B------:R-:W-:Y:S01]  /*1d00*/  IMAD.SHL.U32 R15, R152, 0x100, RZ ;  /* 0x00000100980f7824 */ /* 0x000fe200078e00ff */
[----:B------:R-:W-:Y:S01]  /*1d10*/  SHF.R.U32.HI R3, RZ, 0x2, R18 ;  /* 0x00000002ff037819 */ /* 0x000fe20000011612 */
[----:B------:R-:W-:Y:S01]  /*1d20*/  USHF.R.U32.HI UR4, URZ, 0x2, UR39 ;  /* 0x000000023f047899 */ /* 0x000fe20008011627 */
[----:B------:R-:W-:Y:S01]  /*1d30*/  SHF.R.U32.HI R10, RZ, 0x1, R4 ;  /* 0x00000001ff0a7819 */ /* 0x000fe20000011604 */
[----:B------:R-:W-:Y:S01]  /*1d40*/  IMAD.SHL.U32 R4, R0, 0x40, RZ ;  /* 0x0000004000047824 */ /* 0x000fe200078e00ff */
[----:B------:R-:W-:Y:S01]  /*1d50*/  LOP3.LUT R3, R3, 0x7, RZ, 0xc0, !PT ;  /* 0x0000000703037812 */ /* 0x000fe200078ec0ff */
[----:B------:R-:W-:Y:S01]  /*1d60*/  ULOP3.LUT UR4, UR4, 0x1, URZ, 0xc0, !UPT ;  /* 0x0000000104047892 */ /* 0x000fe2000f8ec03f */
[----:B------:R-:W-:Y:S01]  /*1d70*/  SHF.L.U32 R13, R153, 0x7, RZ ;  /* 0x00000007990d7819 */ /* 0x000fe200000006ff */
[----:B------:R-:W-:Y:S01]  /*1d80*/  ULDC UR8, c[0x0][0x284] ;  /* 0x0000a10000087ab9 */ /* 0x000fe20000000800 */
[--C-:B------:R-:W-:Y:S01]  /*1d90*/  IADD3 R5, RZ, -R10, -R3.reuse ;  /* 0x8000000aff057210 */ /* 0x100fe20007ffe803 */
[----:B------:R-:W-:Y:S01]  /*1da0*/  UISETP.GT.U32.AND UP1, UPT, UR39, 0x3, UPT ;  /* 0x000000032700788c */ /* 0x000fe2000bf24070 */
[----:B------:R-:W-:Y:S01]  /*1db0*/  LOP3.LUT R3, R4, 0x40, R3, 0xe2, !PT ;  /* 0x0000004004037812 */ /* 0x000fe200078ee203 */
[----:B------:R-:W-:Y:S01]  /*1dc0*/  UISETP.NE.U32.AND UP0, UPT, UR4, 0x1, UPT ;  /* 0x000000010400788c */ /* 0x000fe2000bf05070 */
[----:B------:R-:W-:Y:S01]  /*1dd0*/  LOP3.LUT R4, R18, 0x3, RZ, 0xc0, !PT ;  /* 0x0000000312047812 */ /* 0x000fe200078ec0ff */
[----:B------:R-:W-:Y:S01]  /*1de0*/  ULDC.64 UR6, c[0x0][0x5d0] ;  /* 0x0001740000067ab9 */ /* 0x000fe20000000a00 */
[----:B------:R-:W-:Y:S01]  /*1df0*/  SHF.R.S32.HI R21, RZ, 0x1f, R23 ;  /* 0x0000001fff157819 */ /* 0x000fe20000011417 */
[----:B------:R-:W-:Y:S01]  /*1e00*/  UISETP.LT.U32.AND UP1, UPT, UR40, 0x4, UP1 ;  /* 0x000000042800788c */ /* 0x000fe20008f21070 */
[----:B------:R-:W-:Y:S01]  /*1e10*/  IMAD.WIDE R8, R152, 0x100, RZ ;  /* 0x0000010098087825 */ /* 0x000fe200078e02ff */
[----:B------:R-:W-:Y:S01]  /*1e20*/  UISETP.GT.U32.AND UP0, UPT, UR40, 0x3, !UP0 ;  /* 0x000000032800788c */ /* 0x000fe2000c704070 */
[----:B--2---:R-:W-:-:S02]  /*1e30*/  ISETP.GE.AND P0, PT, R13, R6, PT ;  /* 0x000000060d00720c */ /* 0x004fc40003f06270 */
[----:B------:R-:W-:Y:S01]  /*1e40*/  IMAD R12, R4, -0x2, R6 ;  /* 0xfffffffe040c7824 */ /* 0x000fe200078e0206 */
[----:B------:R-:W-:Y:S01]  /*1e50*/  USEL UR5, URZ, 0x1, !UP1 ;  /* 0x000000013f057887 */ /* 0x000fe2000c800000 */
[----:B------:R-:W-:Y:S01]  /*1e60*/  IMAD.SHL.U32 R6, R18, 0x2, RZ ;  /* 0x0000000212067824 */ /* 0x000fe200078e00ff */
[----:B------:R-:W-:Y:S01]  /*1e70*/  ISETP.GE.OR P0, PT, R15, UR8, P0 ;  /* 0x000000080f007c0c */ /* 0x000fe20008706670 */
[----:B------:R-:W-:Y:S01]  /*1e80*/  IMAD R4, R21, UR6, RZ ;  /* 0x0000000615047c24 */ /* 0x000fe2000f8e02ff */
[----:B------:R-:W-:Y:S01]  /*1e90*/  USEL UR4, URZ, 0x1, !UP0 ;  /* 0x000000013f047887 */ /* 0x000fe2000c000000 */
[----:B------:R-:W-:Y:S01]  /*1ea0*/  IMAD R0, R0, -0x40, R5 ;  /* 0xffffffc000007824 */ /* 0x000fe200078e0205 */
[----:B------:R-:W-:Y:S01]  /*1eb0*/  LOP3.LUT R6, R13, 0x6, R6, 0xf8, !PT ;  /* 0x000000060d067812 */ /* 0x000fe200078ef806 */
[----:B------:R-:W-:Y:S01]  /*1ec0*/  IMAD R11, R23, UR7, R4 ;  /* 0x00000007170b7c24 */ /* 0x000fe2000f8e0204 */
[----:B------:R-:W-:Y:S01]  /*1ed0*/  LOP3.LUT R153, R8, R3, R10, 0xfe, !PT ;  /* 0x0000000308997212 */ /* 0x000fe200078efe0a */
[----:B------:R-:W-:Y:S01]  /*1ee0*/  ULOP3.LUT UR39, UR39, 0x3, URZ, 0xc0, !UPT ;  /* 0x0000000327277892 */ /* 0x000fe2000f8ec03f */
[----:B------:R-:W-:Y:S01]  /*1ef0*/  SHF.R.S32.HI R7, RZ, 0x1f, R6 ;  /* 0x0000001fff077819 */ /* 0x000fe20000011406 */
[----:B------:R-:W-:Y:S01]  /*1f00*/  ULOP3.LUT UR38, UR4, UR38, UR5, 0x96, !UPT ;  /* 0x0000002604267292 */ /* 0x000fe2000f8e9605 */
[----:B------:R-:W-:Y:S01]  /*1f10*/  IADD3 R3, -R15, UR8, R0 ;  /* 0x000000080f037c10 */ /* 0x000fe2000fffe100 */
[----:B------:R-:W-:-:S02]  /*1f20*/  IMAD.IADD R0, R12, 0x1, -R13 ;  /* 0x000000010c007824 */ /* 0x000fc400078e0a0d */
[----:B------:R-:W-:-:S04]  /*1f30*/  IMAD.WIDE.U32 R4, R23, UR6, R6 ;  /* 0x0000000617047c25 */ /* 0x000fc8000f8e0006 */
[----:B------:R-:W-:Y:S01]  /*1f40*/  IMAD.MOV.U32 R152, RZ, RZ, -0x1 ;  /* 0xffffffffff987424 */ /* 0x000fe200078e00ff */
[----:B------:R-:W-:Y:S02]  /*1f50*/  IADD3 R11, R5, R11, RZ ;  /* 0x0000000b050b7210 */ /* 0x000fe40007ffe0ff */
[----:B------:R-:W-:Y:S01]  /*1f60*/  MOV R10, R4 ;  /* 0x00000004000a7202 */ /* 0x000fe20000000f00 */
[----:B------:R-:W-:Y:S06]  /*1f70*/  @P0 BRA `(.L_x_28) ;  /* 0x0000006400800947 */ /* 0x000fec0003800000 */
[----:B------:R-:W0:Y:S01]  /*1f80*/  LDC.64 R4, c[0x0][0x5c8] ;  /* 0x00017200ff047b82 */ /* 0x000e220000000a00 */
[----:B-----5:R-:W-:Y:S01]  /*1f90*/  FSETP.NEU.AND P1, PT, R155, RZ, PT ;  /* 0x000000ff9b00720b */ /* 0x020fe20003f2d000 */
[----:B------:R-:W-:Y:S01]  /*1fa0*/  BSSY B0, `(.L_x_28) ;  /* 0x000065d000007945 */ /* 0x000fe20003800000 */
[----:B------:R-:W-:-:S04]  /*1fb0*/  ISETP.GT.AND P0, PT, R3, RZ, PT ;  /* 0x000000ff0300720c */ /* 0x000fc80003f04270 */
[----:B------:R-:W-:Y:S01]  /*1fc0*/  ISETP.GT.AND P3, PT, R0, RZ, P0 ;  /* 0x000000ff0000720c */ /* 0x000fe20000764270 */
[-C--:B0-----:R-:W-:Y:S02]  /*1fd0*/  IMAD R12, R9, R4.reuse, RZ ;  /* 0x00000004090c7224 */ /* 0x081fe400078e02ff */
[----:B------:R-:W-:-:S04]  /*1fe0*/  IMAD.WIDE.U32 R168, R153, R4, R10 ;  /* 0x0000000499a87225 */ /* 0x000fc800078e000a */
[----:B------:R-:W-:-:S04]  /*1ff0*/  IMAD R11, R153, R5, R12 ;  /* 0x00000005990b7224 */ /* 0x000fc800078e020c */
[----:B------:R-:W-:Y:S01]  /*2000*/  IMAD.IADD R171, R169, 0x1, R11 ;  /* 0x00000001a9ab7824 */ /* 0x000fe200078e020b */
[----:B------:R-:W-:Y:S06]  /*2010*/  @!P1 BRA `(.L_x_29) ;  /* 0x0000004800309947 */ /* 0x000fec0003800000 */
[----:B------:R-:W0:Y:S01]  /*2020*/  LDC.64 R14, c[0x0][0x5b8] ;  /* 0x00016e00ff0e7b82 */ /* 0x000e220000000a00 */
[----:B------:R-:W-:-:S07]  /*2030*/  ULDC.64 UR4, c[0x0][0x5c0] ;  /* 0x0001700000047ab9 */ /* 0x000fce0000000a00 */
[----:B------:R-:W1:Y:S08]  /*2040*/  LDC.64 R156, c[0x0][0x5b0] ;  /* 0x00016c00ff9c7b82 */ /* 0x000e700000000a00 */
[----:B------:R-:W2:Y:S01]  /*2050*/  LDC.64 R10, c[0x0][0x5a8] ;  /* 0x00016a00ff0a7b82 */ /* 0x000ea20000000a00 */
[-C--:B0-----:R-:W-:Y:S02]  /*2060*/  IMAD R12, R21, R14.reuse, RZ ;  /* 0x0000000e150c7224 */ /* 0x081fe400078e02ff */
[----:B------:R-:W-:-:S04]  /*2070*/  IMAD.WIDE.U32 R158, R23, R14, R6 ;  /* 0x0000000e179e7225 */ /* 0x000fc800078e0006 */
[----:B------:R-:W-:Y:S01]  /*2080*/  IMAD R15, R23, R15, R12 ;  /* 0x0000000f170f7224 */ /* 0x000fe200078e020c */
[----:B------:R-:W-:Y:S01]  /*2090*/  MOV R20, R158 ;  /* 0x0000009e00147202 */ /* 0x000fe20000000f00 */
[-C--:B-1----:R-:W-:Y:S02]  /*20a0*/  IMAD R12, R9, R156.reuse, RZ ;  /* 0x0000009c090c7224 */ /* 0x082fe400078e02ff */
[----:B------:R-:W-:Y:S02]  /*20b0*/  IMAD.IADD R21, R159, 0x1, R15 ;  /* 0x000000019f157824 */ /* 0x000fe400078e020f */
[C---:B------:R-:W-:Y:S02]  /*20c0*/  IMAD R167, R153.reuse, R157, R12 ;  /* 0x0000009d99a77224 */ /* 0x040fe400078e020c */
[----:B------:R-:W-:-:S04]  /*20d0*/  IMAD.WIDE.U32 R12, R153, R156, R20 ;  /* 0x0000009c990c7225 */ /* 0x000fc800078e0014 */
[----:B------:R-:W-:Y:S01]  /*20e0*/  IMAD.IADD R13, R13, 0x1, R167 ;  /* 0x000000010d0d7824 */ /* 0x000fe200078e02a7 */
[----:B--2---:R-:W-:-:S04]  /*20f0*/  LEA R162, P1, R12, R10, 0x2 ;  /* 0x0000000a0ca27211 */ /* 0x004fc800078210ff */
[----:B------:R-:W-:-:S05]  /*2100*/  LEA.HI.X R163, R12, R11, R13, 0x2, P1 ;  /* 0x0000000b0ca37211 */ /* 0x000fca00008f140d */
[----:B------:R0:W2:Y:S01]  /*2110*/  @P3 LDG.E.LTC128B R174, desc[UR36][R162.64] ;  /* 0x00000024a2ae3981 */ /* 0x0000a2000c1e1920 */
[----:B------:R-:W-:Y:S01]  /*2120*/  IMAD.WIDE.U32 R160, R153, R156, R6 ;  /* 0x0000009c99a07225 */ /* 0x000fe200078e0006 */
[----:B------:R-:W-:Y:S01]  /*2130*/  ISETP.GT.AND P5, PT, R0, 0x1, P0 ;  /* 0x000000010000780c */ /* 0x000fe200007a4270 */
[----:B------:R-:W-:Y:S01]  /*2140*/  BSSY B1, `(.L_x_30) ;  /* 0x0000016000017945 */ /* 0x000fe20003800000 */
[----:B------:R-:W-:Y:S01]  /*2150*/  LEA R12, P1, R168, UR4, 0x2 ;  /* 0x00000004a80c7c11 */ /* 0x000fe2000f8210ff */
[----:B------:R-:W-:-:S03]  /*2160*/  IMAD.IADD R161, R167, 0x1, R161 ;  /* 0x00000001a7a17824 */ /* 0x000fc600078e02a1 */
[----:B------:R-:W-:Y:S01]  /*2170*/  LEA.HI.X R13, R168, UR5, R171, 0x2, P1 ;  /* 0x00000005a80d7c11 */ /* 0x000fe200088f14ab */
[----:B------:R-:W-:Y:S01]  /*2180*/  IMAD.WIDE.U32 R164, R23, R14, R160 ;  /* 0x0000000e17a47225 */ /* 0x000fe200078e00a0 */
[C---:B------:R-:W-:Y:S02]  /*2190*/  SHF.L.U64.HI R161, R156.reuse, 0x3, R157 ;  /* 0x000000039ca17819 */ /* 0x040fe4000001029d */
[----:B------:R-:W-:Y:S01]  /*21a0*/  SHF.L.U32 R160, R156, 0x3, RZ ;  /* 0x000000039ca07819 */ /* 0x000fe200000006ff */
[----:B------:R-:W-:Y:S01]  /*21b0*/  IMAD.IADD R165, R15, 0x1, R165 ;  /* 0x000000010fa57824 */ /* 0x000fe200078e02a5 */
[----:B0-----:R-:W-:-:S03]  /*21c0*/  LEA R162, P1, R164, R10, 0x2 ;  /* 0x0000000aa4a27211 */ /* 0x001fc600078210ff */
[----:B------:R-:W-:-:S04]  /*21d0*/  IMAD.WIDE.U32 R172, R153, R156, R160 ;  /* 0x0000009c99ac7225 */ /* 0x000fc800078e00a0 */
[----:B------:R-:W-:Y:S02]  /*21e0*/  IMAD.IADD R167, R167, 0x1, R173 ;  /* 0x00000001a7a77824 */ /* 0x000fe400078e02ad */
[----:B--2---:R-:W-:-:S04]  /*21f0*/  FMUL R163, R174, R155 ;  /* 0x0000009baea37220 */ /* 0x004fc80000400000 */
[----:B------:R-:W-:Y:S01]  /*2200*/  FFMA R169, R88, R154, R163 ;  /* 0x0000009a58a97223 */ /* 0x000fe200000000a3 */
[----:B------:R-:W-:Y:S02]  /*2210*/  LEA.HI.X R163, R164, R11, R165, 0x2, P1 ;  /* 0x0000000ba4a37211 */ /* 0x000fe400008f14a5 */
[----:B------:R-:W-:Y:S02]  /*2220*/  ISETP.GT.AND P1, PT, R3, 0x8, PT ;  /* 0x000000080300780c */ /* 0x000fe40003f24270 */
[----:B------:R-:W-:Y:S01]  /*2230*/  IADD3 R164, P4, R158, R172, RZ ;  /* 0x000000ac9ea47210 */ /* 0x000fe20007f9e0ff */
[----:B------:R0:W-:Y:S01]  /*2240*/  @P3 STG.E desc[UR36][R12.64], R169 ;  /* 0x000000a90c003986 */ /* 0x0001e2000c101924 */
[----:B------:R-:W-:Y:S02]  /*2250*/  ISETP.GT.AND P2, PT, R0, RZ, P1 ;  /* 0x000000ff0000720c */ /* 0x000fe40000f44270 */
[----:B------:R-:W-:Y:S02]  /*2260*/  LEA R170, P3, R164, R10, 0x2 ;  /* 0x0000000aa4aa7211 */ /* 0x000fe400078610ff */
[----:B------:R-:W-:Y:S01]  /*2270*/  IADD3.X R165, R167, R21, RZ, P4, !PT ;  /* 0x00000015a7a57210 */ /* 0x000fe200027fe4ff */
[----:B------:R-:W-:Y:S10]  /*2280*/  @!P5 BRA `(.L_x_31) ;  /* 0x000000000004d947 */ /* 0x000ff40003800000 */
[----:B------:R1:W5:Y:S02]  /*2290*/  LDG.E.LTC128B R174, desc[UR36][R162.64+0x4] ;  /* 0x00000424a2ae7981 */ /* 0x000364000c1e1920 */
.L_x_31:
[----:B------:R-:W-:Y:S05]  /*22a0*/  BSYNC B1 ;  /* 0x0000000000017941 */ /* 0x000fea0003800000 */
.L_x_30:
[----:B-----5:R-:W-:Y:S01]  /*22b0*/  FMUL R88, R174, R155 ;  /* 0x0000009bae587220 */ /* 0x020fe20000400000 */
[----:B------:R-:W-:-:S03]  /*22c0*/  LEA.HI.X R171, R164, R11, R165, 0x2, P3 ;  /* 0x0000000ba4ab7211 */ /* 0x000fc600018f14a5 */
[----:B------:R-:W-:-:S05]  /*22d0*/  FFMA R175, R89, R154, R88 ;  /* 0x0000009a59af7223 */ /* 0x000fca0000000058 */
[----:B------:R2:W-:Y:S04]  /*22e0*/  @P5 STG.E desc[UR36][R12.64+0x4], R175 ;  /* 0x000004af0c005986 */ /* 0x0005e8000c101924 */
[----:B------:R-:W3:Y:S01]  /*22f0*/  @P2 LDG.E.LTC128B R174, desc[UR36][R170.64] ;  /* 0x00000024aaae2981 */ /* 0x000ee2000c1e1920 */
[----:B------:R-:W-:Y:S01]  /*2300*/  IADD3 R172, P3, R6, R172, RZ ;  /* 0x000000ac06ac7210 */ /* 0x000fe20007f7e0ff */
[C---:B------:R-:W-:Y:S01]  /*2310*/  IMAD.SHL.U32 R165, R4.reuse, 0x20, RZ ;  /* 0x0000002004a57824 */ /* 0x040fe200078e00ff */
[----:B------:R-:W-:Y:S03]  /*2320*/  BSSY B1, `(.L_x_32) ;  /* 0x000000f000017945 */ /* 0x000fe60003800000 */
[----:B------:R-:W-:Y:S01]  /*2330*/  IMAD.X R173, R7, 0x1, R167, P3 ;  /* 0x0000000107ad7824 */ /* 0x000fe200018e06a7 */
[----:B------:R-:W-:-:S02]  /*2340*/  SHF.L.U64.HI R167, R4, 0x5, R5 ;  /* 0x0000000504a77819 */ /* 0x000fc40000010205 */
[----:B------:R-:W-:Y:S01]  /*2350*/  IADD3 R168, P4, R165, R12, RZ ;  /* 0x0000000ca5a87210 */ /* 0x000fe20007f9e0ff */
[----:B------:R-:W-:Y:S01]  /*2360*/  IMAD.WIDE.U32 R172, R23, R14, R172 ;  /* 0x0000000e17ac7225 */ /* 0x000fe200078e00ac */
[----:B------:R-:W-:-:S03]  /*2370*/  ISETP.GT.AND P3, PT, R0, 0x1, P1 ;  /* 0x000000010000780c */ /* 0x000fc60000f64270 */
[----:B0-----:R-:W-:Y:S01]  /*2380*/  IMAD.X R169, R167, 0x1, R13, P4 ;  /* 0x00000001a7a97824 */ /* 0x001fe200020e060d */
[----:B------:R-:W-:Y:S02]  /*2390*/  IADD3 R89, R15, R173, RZ ;  /* 0x000000ad0f597210 */ /* 0x000fe40007ffe0ff */
[----:B------:R-:W-:-:S04]  /*23a0*/  LEA R88, P5, R172, R10, 0x2 ;  /* 0x0000000aac587211 */ /* 0x000fc800078a10ff */
[----:B------:R-:W-:Y:S01]  /*23b0*/  LEA.HI.X R89, R172, R11, R89, 0x2, P5 ;  /* 0x0000000bac597211 */ /* 0x000fe200028f1459 */
[----:B---3--:R-:W-:-:S04]  /*23c0*/  FMUL R173, R174, R155 ;  /* 0x0000009baead7220 */ /* 0x008fc80000400000 */
[----:B------:R-:W-:-:S05]  /*23d0*/  FFMA R173, R90, R154, R173 ;  /* 0x0000009a5aad7223 */ /* 0x000fca00000000ad */
[----:B------:R2:W-:Y:S01]  /*23e0*/  @P2 STG.E desc[UR36][R168.64], R173 ;  /* 0x000000ada8002986 */ /* 0x0005e2000c101924 */
[----:B------:R-:W-:Y:S05]  /*23f0*/  @!P3 BRA `(.L_x_33) ;  /* 0x000000000004b947 */ /* 0x000fea0003800000 */
[----:B------:R0:W5:Y:S02]  /*2400*/  LDG.E.LTC128B R174, desc[UR36][R88.64+0x4] ;  /* 0x0000042458ae7981 */ /* 0x000164000c1e1920 */
.L_x_33:
[----:B------:R-:W-:Y:S05]  /*2410*/  BSYNC B1 ;  /* 0x0000000000017941 */ /* 0x000fea0003800000 */
.L_x_32:
[----:B-----5:R-:W-:Y:S01]  /*2420*/  FMUL R90, R174, R155 ;  /* 0x0000009bae5a7220 */ /* 0x020fe20000400000 */
[----:B------:R-:W-:Y:S01]  /*2430*/  ISETP.GT.AND P2, PT, R0, 0x8, P0 ;  /* 0x000000080000780c */ /* 0x000fe20000744270 */
[----:B------:R-:W-:Y:S02]  /*2440*/  BSSY B1, `(.L_x_34) ;  /* 0x0000007000017945 */ /* 0x000fe40003800000 */
[----:B------:R-:W-:Y:S01]  /*2450*/  FFMA R171, R91, R154, R90 ;  /* 0x0000009a5bab7223 */ /* 0x000fe2000000005a */
[----:B------:R-:W-:Y:S01]  /*2460*/  @P3 IMAD.MOV.U32 R90, RZ, RZ, R168 ;  /* 0x000000ffff5a3224 */ /* 0x000fe200078e00a8 */
[----:B------:R-:W-:-:S05]  /*2470*/  @P3 MOV R91, R169 ;  /* 0x000000a9005b3202 */ /* 0x000fca0000000f00 */
[----:B------:R3:W-:Y:S03]  /*2480*/  @P3 STG.E desc[UR36][R90.64+0x4], R171 ;  /* 0x000004ab5a003986 */ /* 0x0007e6000c101924 */
[----:B------:R-:W-:Y:S05]  /*2490*/  @!P2 BRA `(.L_x_35) ;  /* 0x000000000004a947 */ /* 0x000fea0003800000 */
[----:B------:R4:W5:Y:S02]  /*24a0*/  LDG.E.LTC128B R174, desc[UR36][R162.64+0x20] ;  /* 0x00002024a2ae7981 */ /* 0x000964000c1e1920 */
.L_x_35:
[----:B------:R-:W-:Y:S05]  /*24b0*/  BSYNC B1 ;  /* 0x0000000000017941 */ /* 0x000fea0003800000 */
.L_x_34:
[----:B---3-5:R-:W-:Y:S01]  /*24c0*/  FMUL R91, R174, R155 ;  /* 0x0000009bae5b7220 */ /* 0x028fe20000400000 */
[----:B------:R-:W-:Y:S01]  /*24d0*/  ISETP.GT.AND P3, PT, R0, 0x9, P0 ;  /* 0x000000090000780c */ /* 0x000fe20000764270 */
[----:B------:R-:W-:Y:S02]  /*24e0*/  BSSY B1, `(.L_x_36) ;  /* 0x0000005000017945 */ /* 0x000fe40003800000 */
[----:B------:R-:W-:-:S05]  /*24f0*/  FFMA R91, R92, R154, R91 ;  /* 0x0000009a5c5b7223 */ /* 0x000fca000000005b */
[----:B------:R3:W-:Y:S05]  /*2500*/  @P2 STG.E desc[UR36][R12.64+0x20], R91 ;  /* 0x0000205b0c002986 */ /* 0x0007ea000c101924 */
[----:B------:R-:W-:Y:S05]  /*2510*/  @!P3 BRA `(.L_x_37) ;  /* 0x000000000004b947 */ /* 0x000fea0003800000 */
[----:B------:R0:W5:Y:S02]  /*2520*/  LDG.E.LTC128B R174, desc[UR36][R162.64+0x24] ;  /* 0x00002424a2ae7981 */ /* 0x000164000c1e1920 */
.L_x_37:
[----:B------:R-:W-:Y:S05]  /*2530*/  BSYNC B1 ;  /* 0x0000000000017941 */ /* 0x000fea0003800000 */
.L_x_36:
[----:B-----5:R-:W-:Y:S01]  /*2540*/  FMUL R90, R174, R155 ;  /* 0x0000009bae5a7220 */ /* 0x020fe20000400000 */
[----:B------:R-:W-:Y:S01]  /*2550*/  ISETP.GT.AND P2, PT, R0, 0x8, P1 ;  /* 0x000000080000780c */ /* 0x000fe20000f44270 */
[----:B------:R-:W-:Y:S02]  /*2560*/  BSSY B1, `(.L_x_38) ;  /* 0x0000005000017945 */ /* 0x000fe40003800000 */
[----:B------:R-:W-:-:S05]  /*2570*/  FFMA R93, R93, R154, R90 ;  /* 0x0000009a5d5d7223 */ /* 0x000fca000000005a */
[----:B------:R0:W-:Y:S05]  /*2580*/  @P3 STG.E desc[UR36][R12.64+0x24], R93 ;  /* 0x0000245d0c003986 */ /* 0x0001ea000c101924 */
[----:B------:R-:W-:Y:S05]  /*2590*/  @!P2 BRA `(.L_x_39) ;  /* 0x000000000004a947 */ /* 0x000fea0003800000 */
[----:B------:R0:W5:Y:S02]  /*25a0*/  LDG.E.LTC128B R174, desc[UR36][R88.64+0x20] ;  /* 0x0000202458ae7981 */ /* 0x000164000c1e1920 */
.L_x_39:
[----:B------:R-:W-:Y:S05]  /*25b0*/  BSYNC B1 ;  /* 0x0000000000017941 */ /* 0x000fea0003800000 */
.L_x_38:
[----:B---3-5:R-:W-:Y:S01]  /*25c0*/  FMUL R91, R174, R155 ;  /* 0x0000009bae5b7220 */ /* 0x028fe20000400000 */
[----:B------:R-:W-:Y:S01]  /*25d0*/  @P2 IMAD.MOV.U32 R90, RZ, RZ, R168 ;  /* 0x000000ffff5a2224 */ /* 0x000fe200078e00a8 */
[----:B------:R-:W-:Y:S01]  /*25e0*/  ISETP.GT.AND P3, PT, R0, 0x9, P1 ;  /* 0x000000090000780c */ /* 0x000fe20000f64270 */
[----:B------:R-:W-:Y:S01]  /*25f0*/  BSSY B1, `(.L_x_40) ;  /* 0x0000006000017945 */ /* 0x000fe20003800000 */
[----:B0-----:R-:W-:Y:S01]  /*2600*/  FFMA R93, R94, R154, R91 ;  /* 0x0000009a5e5d7223 */ /* 0x001fe2000000005b */
[----:B------:R-:W-:-:S05]  /*2610*/  @P2 IMAD.MOV.U32 R91, RZ, RZ, R169 ;  /* 0x000000ffff5b2224 */ /* 0x000fca00078e00a9 */
[----:B------:R0:W-:Y:S05]  /*2620*/  @P2 STG.E desc[UR36][R90.64+0x20], R93 ;  /* 0x0000205d5a002986 */ /* 0x0001ea000c101924 */
[----:B------:R-:W-:Y:S05]  /*2630*/  @!P3 BRA `(.L_x_41) ;  /* 0x000000000004b947 */ /* 0x000fea0003800000 */
[----:B------:R3:W5:Y:S02]  /*2640*/  LDG.E.LTC128B R174, desc[UR36][R88.64+0x24] ;  /* 0x0000242458ae7981 */ /* 0x000764000c1e1920 */
.L_x_41:
[----:B------:R-:W-:Y:S05]  /*2650*/  BSYNC B1 ;  /* 0x0000000000017941 */ /* 0x000fea0003800000 */
.L_x_40:
[----:B0----5:R-:W-:Y:S01]  /*2660*/  FMUL R90, R174, R155 ;  /* 0x0000009bae5a7220 */ /* 0x021fe20000400000 */
[----:B------:R-:W-:Y:S01]  /*2670*/  @P3 IMAD.MOV.U32 R91, RZ, RZ, R169 ;  /* 0x000000ffff5b3224 */ /* 0x000fe200078e00a9 */
[----:B------:R-:W-:Y:S01]  /*2680*/  ISETP.GT.AND P2, PT, R0, 0x10, P0 ;  /* 0x000000100000780c */ /* 0x000fe20000744270 */
[----:B------:R-:W-:Y:S01]  /*2690*/  BSSY B1, `(.L_x_42) ;  /* 0x0000006000017945 */ /* 0x000fe20003800000 */
[----:B------:R-:W-:Y:S01]  /*26a0*/  FFMA R95, R95, R154, R90 ;  /* 0x0000009a5f5f7223 */ /* 0x000fe2000000005a */
[----:B------:R-:W-:-:S05]  /*26b0*/  @P3 MOV R90, R168 ;  /* 0x000000a8005a3202 */ /* 0x000fca0000000f00 */
[----:B------:R0:W-:Y:S05]  /*26c0*/  @P3 STG.E desc[UR36][R90.64+0x24], R95 ;  /* 0x0000245f5a003986 */ /* 0x0001ea000c101924 */
[----:B------:R-:W-:Y:S05]  /*26d0*/  @!P2 BRA `(.L_x_43) ;  /* 0x000000000004a947 */ /* 0x000fea0003800000 */
[----:B------:R0:W5:Y:S02]  /*26e0*/  LDG.E.LTC128B R174, desc[UR36][R162.64+0x40] ;  /* 0x00004024a2ae7981 */ /* 0x000164000c1e1920 */
.L_x_43:
[----:B------:R-:W-:Y:S05]  /*26f0*/  BSYNC B1 ;  /* 0x0000000000017941 */ /* 0x000fea0003800000 */
.L_x_42:
[----:B0----5:R-:W-:Y:S01]  /*2700*/  FMUL R91, R174, R155 ;  /* 0x0000009bae5b7220 */ /* 0x021fe20000400000 */
[----:B------:R-:W-:Y:S01]  /*2710*/  ISETP.GT.AND P3, PT, R0, 0x11, P0 ;  /* 0x000000110000780c */ /* 0x000fe20000764270 */
[----:B------:R-:W-:Y:S02]  /*2720*/  BSSY B1, `(.L_x_44) ;  /* 0x0000005000017945 */ /* 0x000fe40003800000 */
[----:B------:R-:W-:-:S05]  /*2730*/  FFMA R91, R96, R154, R91 ;  /* 0x0000009a605b7223 */ /* 0x000fca000000005b */
[----:B------:R0:W-:Y:S05]  /*2740*/  @P2 STG.E desc[UR36][R12.64+0x40], R91 ;  /* 0x0000405b0c002986 */ /* 0x0001ea000c101924 */
[----:B------:R-:W-:Y:S05]  /*2750*/  @!P3 BRA `(.L_x_45) ;  /* 0x000000000004b947 */ /* 0x000fea0003800000 */
[----:B------:R0:W5:Y:S02]  /*2760*/  LDG.E.LTC128B R174, desc[UR36][R162.64+0x44] ;  /* 0x00004424a2ae7981 */ /* 0x000164000c1e1920 */
.L_x_45:
[----:B------:R-:W-:Y:S05]  /*2770*/  BSYNC B1 ;  /* 0x0000000000017941 */ /* 0x000fea0003800000 */
.L_x_44:
[----:B-----5:R-:W-:Y:S01]  /*2780*/  FMUL R90, R174, R155 ;  /* 0x0000009bae5a7220 */ /* 0x020fe20000400000 */
[----:B------:R-:W-:Y:S01]  /*2790*/  ISETP.GT.AND P2, PT, R0, 0x10, P1 ;  /* 0x000000100000780c */ /* 0x000fe20000f44270 */
[----:B------:R-:W-:Y:S02]  /*27a0*/  BSSY B1, `(.L_x_46) ;  /* 0x0000005000017945 */ /* 0x000fe40003800000 */
[----:B------:R-:W-:-:S05]  /*27b0*/  FFMA R97, R97, R154, R90 ;  /* 0x0000009a61617223 */ /* 0x000fca000000005a */
[----:B------:R0:W-:Y:S05]  /*27c0*/  @P3 STG.E desc[UR36][R12.64+0x44], R97 ;  /* 0x000044610c003986 */ /* 0x0001ea000c101924 */
[----:B------:R-:W-:Y:S05]  /*27d0*/  @!P2 BRA `(.L_x_47) ;  /* 0x000000000004a947 */ /* 0x000fea0003800000 */
[----:B------:R0:W5:Y:S02]  /*27e0*/  LDG.E.LTC128B R174, desc[UR36][R88.64+0x40] ;  /* 0x0000402458ae7981 */ /* 0x000164000c1e1920 */
.L_x_47:
[----:B------:R-:W-:Y:S05]  /*27f0*/  BSYNC B1 ;  /* 0x0000000000017941 */ /* 0x000fea0003800000 */
.L_x_46:
        /* <DEDUP_REMOVED lines=9> */
.L_x_49:
[----:B------:R-:W-:Y:S05]  /*2890*/  BSYNC B1 ;  /* 0x0000000000017941 */ /* 0x000fea0003800000 */
.L_x_48:
[----:B0----5:R-:W-:Y:S01]  /*28a0*/  FMUL R90, R174, R155 ;  /* 0x0000009bae5a7220 */ /* 0x021fe20000400000 */
[----:B------:R-:W-:Y:S01]  /*28b0*/  @P3 IMAD.MOV.U32 R91, RZ, RZ, R169 ;  /* 0x000000ffff5b3224 */ /* 0x000fe200078e00a9 */
[----:B------:R-:W-:Y:S01]  /*28c0*/  ISETP.GT.AND P2, PT, R0, 0x18, P0 ;  /* 0x000000180000780c */ /* 0x000fe20000744270 */
[----:B------:R-:W-:Y:S01]  /*28d0*/  BSSY B1, `(.L_x_50) ;  /* 0x0000006000017945 */ /* 0x000fe20003800000 */
[----:B------:R-:W-:Y:S01]  /*28e0*/  FFMA R99, R99, R154, R90 ;  /* 0x0000009a63637223 */ /* 0x000fe2000000005a */
[----:B------:R-:W-:-:S05]  /*28f0*/  @P3 IMAD.MOV.U32 R90, RZ, RZ, R168 ;  /* 0x000000ffff5a3224 */ /* 0x000fca00078e00a8 */
[----:B------:R0:W-:Y:S05]  /*2900*/  @P3 STG.E desc[UR36][R90.64+0x44], R99 ;  /* 0x000044635a003986 */ /* 0x0001ea000c101924 */
[----:B------:R-:W-:Y:S05]  /*2910*/  @!P2 BRA `(.L_x_51) ;  /* 0x000000000004a947 */ /* 0x000fea0003800000 */
[----:B------:R0:W5:Y:S02]  /*2920*/  LDG.E.LTC128B R174, desc[UR36][R162.64+0x60] ;  /* 0x00006024a2ae7981 */ /* 0x000164000c1e1920 */
.L_x_51:
[----:B------:R-:W-:Y:S05]  /*2930*/  BSYNC B1 ;  /* 0x0000000000017941 */ /* 0x000fea0003800000 */
.L_x_50:
[----:B0----5:R-:W-:Y:S01]  /*2940*/  FMUL R91, R174, R155 ;  /* 0x0000009bae5b7220 */ /* 0x021fe20000400000 */
[----:B------:R-:W-:Y:S01]  /*2950*/  ISETP.GT.AND P3, PT, R0, 0x19, P0 ;  /* 0x000000190000780c */ /* 0x000fe20000764270 */
[----:B------:R-:W-:Y:S02]  /*2960*/  BSSY B1, `(.L_x_52) ;  /* 0x0000005000017945 */ /* 0x000fe40003800000 */
[----:B------:R-:W-:-:S05]  /*2970*/  FFMA R91, R100, R154, R91 ;  /* 0x0000009a645b7223 */ /* 0x000fca000000005b */
[----:B------:R0:W-:Y:S05]  /*2980*/  @P2 STG.E desc[UR36][R12.64+0x60], R91 ;  /* 0x0000605b0c002986 */ /* 0x0001ea000c101924 */
[----:B------:R-:W-:Y:S05]  /*2990*/  @!P3 BRA `(.L_x_53) ;  /* 0x000000000004b947 */ /* 0x000fea0003800000 */
[----:B------:R0:W5:Y:S02]  /*29a0*/  LDG.E.LTC128B R174, desc[UR36][R162.64+0x64] ;  /* 0x00006424a2ae7981 */ /* 0x000164000c1e1920 */
.L_x_53:
[----:B------:R-:W-:Y:S05]  /*29b0*/  BSYNC B1 ;  /* 0x0000000000017941 */ /* 0x000fea0003800000 */
.L_x_52:
[----:B-----5:R-:W-:Y:S01]  /*29c0*/  FMUL R90, R174, R155 ;  /* 0x0000009bae5a7220 */ /* 0x020fe20000400000 */
[----:B------:R-:W-:Y:S01]  /*29d0*/  ISETP.GT.AND P2, PT, R0, 0x18, P1 ;  /* 0x000000180000780c */ /* 0x000fe20000f44270 */
[----:B------:R-:W-:Y:S02]  /*29e0*/  BSSY B1, `(.L_x_54) ;  /* 0x0000005000017945 */ /* 0x000fe40003800000 */
[----:B------:R-:W-:-:S05]  /*29f0*/  FFMA R101, R101, R154, R90 ;  /* 0x0000009a65657223 */ /* 0x000fca000000005a */
[----:B------:R0:W-:Y:S05]  /*2a00*/  @P3 STG.E desc[UR36][R12.64+0x64], R101 ;  /* 0x000064650c003986 */ /* 0x0001ea000c101924 */
[----:B------:R-:W-:Y:S05]  /*2a10*/  @!P2 BRA `(.L_x_55) ;  /* 0x000000000004a947 */ /* 0x000fea0003800000 */
[----:B------:R0:W5:Y:S02]  /*2a20*/  LDG.E.LTC128B R174, desc[UR36][R88.64+0x60] ;  /* 0x0000602458ae7981 */ /* 0x000164000c1e1920 */
.L_x_55:
[----:B------:R-:W-:Y:S05]  /*2a30*/  BSYNC B1 ;  /* 0x0000000000017941 */ /* 0x000fea0003800000 */
.L_x_54:
[----:B0----5:R-:W-:Y:S01]  /*2a40*/  FMUL R91, R174, R155 ;  /* 0x0000009bae5b7220 */ /* 0x021fe20000400000 */
[----:B------:R-:W-:Y:S01]  /*2a50*/  @P2 MOV R90, R168 ;  /* 0x000000a8005a2202 */ /* 0x000fe20000000f00 */
[----:B------:R-:W-:Y:S01]  /*2a60*/  BSSY B1, `(.L_x_56) ;  /* 0x0000007000017945 */ /* 0x000fe20003800000 */
[----:B------:R-:W-:Y:S01]  /*2a70*/  ISETP.GT.AND P3, PT, R0, 0x19, P1 ;  /* 0x000000190000780c */ /* 0x000fe20000f64270 */
[----:B------:R-:W-:Y:S01]  /*2a80*/  FFMA R93, R102, R154, R91 ;  /* 0x0000009a665d7223 */ /* 0x000fe2000000005b */
[----:B------:R-:W-:-:S05]  /*2a90*/  @P2 IMAD.MOV.U32 R91, RZ, RZ, R169 ;  /* 0x000000ffff5b2224 */ /* 0x000fca00078e00a9 */
[----:B------:R0:W-:Y:S06]  /*2aa0*/  @P2 STG.E desc[UR36][R90.64+0x60], R93 ;  /* 0x0000605d5a002986 */ /* 0x0001ec000c101924 */
[----:B------:R-:W-:Y:S05]  /*2ab0*/  @!P3 BRA `(.L_x_57) ;  /* 0x000000000004b947 */ /* 0x000fea0003800000 */
[----:B------:R0:W5:Y:S02]  /*2ac0*/  LDG.E.LTC128B R174, desc[UR36][R88.64+0x64] ;  /* 0x0000642458ae7981 */ /* 0x000164000c1e1920 */
.L_x_57:
[----:B------:R-:W-:Y:S05]  /*2ad0*/  BSYNC B1 ;  /* 0x0000000000017941 */ /* 0x000fea0003800000 */
.L_x_56:
        /* <DEDUP_REMOVED lines=9> */
.L_x_59:
[----:B------:R-:W-:Y:S05]  /*2b70*/  BSYNC B1 ;  /* 0x0000000000017941 */ /* 0x000fea0003800000 */
.L_x_58:
[----:B0----5:R-:W-:Y:S01]  /*2b80*/  FMUL R91, R174, R155 ;  /* 0x0000009bae5b7220 */ /* 0x021fe20000400000 */
[----:B------:R-:W-:Y:S01]  /*2b90*/  ISETP.GT.AND P3, PT, R0, 0x21, P0 ;  /* 0x000000210000780c */ /* 0x000fe20000764270 */
[----:B------:R-:W-:Y:S02]  /*2ba0*/  BSSY B1, `(.L_x_60) ;  /* 0x0000005000017945 */ /* 0x000fe40003800000 */
[----:B------:R-:W-:-:S05]  /*2bb0*/  FFMA R91, R104, R154, R91 ;  /* 0x0000009a685b7223 */ /* 0x000fca000000005b */
[----:B------:R0:W-:Y:S05]  /*2bc0*/  @P2 STG.E desc[UR36][R12.64+0x80], R91 ;  /* 0x0000805b0c002986 */ /* 0x0001ea000c101924 */
[----:B------:R-:W-:Y:S05]  /*2bd0*/  @!P3 BRA `(.L_x_61) ;  /* 0x000000000004b947 */ /* 0x000fea0003800000 */
[----:B------:R0:W5:Y:S02]  /*2be0*/  LDG.E.LTC128B R174, desc[UR36][R162.64+0x84] ;  /* 0x00008424a2ae7981 */ /* 0x000164000c1e1920 */
.L_x_61:
[----:B------:R-:W-:Y:S05]  /*2bf0*/  BSYNC B1 ;  /* 0x0000000000017941 */ /* 0x000fea0003800000 */
.L_x_60:
[----:B-----5:R-:W-:Y:S01]  /*2c00*/  FMUL R90, R174, R155 ;  /* 0x0000009bae5a7220 */ /* 0x020fe20000400000 */
[----:B------:R-:W-:Y:S01]  /*2c10*/  ISETP.GT.AND P2, PT, R0, 0x20, P1 ;  /* 0x000000200000780c */ /* 0x000fe20000f44270 */
[----:B------:R-:W-:Y:S02]  /*2c20*/  BSSY B1, `(.L_x_62) ;  /* 0x0000005000017945 */ /* 0x000fe40003800000 */
[----:B------:R-:W-:-:S05]  /*2c30*/  FFMA R105, R105, R154, R90 ;  /* 0x0000009a69697223 */ /* 0x000fca000000005a */
[----:B------:R0:W-:Y:S05]  /*2c40*/  @P3 STG.E desc[UR36][R12.64+0x84], R105 ;  /* 0x000084690c003986 */ /* 0x0001ea000c101924 */
[----:B------:R-:W-:Y:S05]  /*2c50*/  @!P2 BRA `(.L_x_63) ;  /* 0x000000000004a947 */ /* 0x000fea0003800000 */
[----:B------:R0:W5:Y:S02]  /*2c60*/  LDG.E.LTC128B R174, desc[UR36][R88.64+0x80] ;  /* 0x0000802458ae7981 */ /* 0x000164000c1e1920 */
.L_x_63:
[----:B------:R-:W-:Y:S05]  /*2c70*/  BSYNC B1 ;  /* 0x0000000000017941 */ /* 0x000fea0003800000 */
.L_x_62:
        /* <DEDUP_REMOVED lines=9> */
.L_x_65:
[----:B------:R-:W-:Y:S05]  /*2d10*/  BSYNC B1 ;  /* 0x0000000000017941 */ /* 0x000fea0003800000 */
.L_x_64:
        /* <DEDUP_REMOVED lines=9> */
.L_x_67:
[----:B------:R-:W-:Y:S05]  /*2db0*/  BSYNC B1 ;  /* 0x0000000000017941 */ /* 0x000fea0003800000 */
.L_x_66:
[----:B0----5:R-:W-:Y:S01]  /*2dc0*/  FMUL R91, R174, R155 ;  /* 0x0000009bae5b7220 */ /* 0x021fe20000400000 */
[----:B------:R-:W-:Y:S01]  /*2dd0*/  ISETP.GT.AND P3, PT, R0, 0x29, P0 ;  /* 0x000000290000780c */ /* 0x000fe20000764270 */
[----:B------:R-:W-:Y:S02]  /*2de0*/  BSSY B1, `(.L_x_68) ;  /* 0x0000005000017945 */ /* 0x000fe40003800000 */
[----:B------:R-:W-:-:S05]  /*2df0*/  FFMA R91, R108, R154, R91 ;  /* 0x0000009a6c5b7223 */ /* 0x000fca000000005b */
[----:B------:R0:W-:Y:S05]  /*2e00*/  @P2 STG.E desc[UR36][R12.64+0xa0], R91 ;  /* 0x0000a05b0c002986 */ /* 0x0001ea000c101924 */
[----:B------:R-:W-:Y:S05]  /*2e10*/  @!P3 BRA `(.L_x_69) ;  /* 0x000000000004b947 */ /* 0x000fea0003800000 */
[----:B------:R0:W5:Y:S02]  /*2e20*/  LDG.E.LTC128B R174, desc[UR36][R162.64+0xa4] ;  /* 0x0000a424a2ae7981 */ /* 0x000164000c1e1920 */
.L_x_69:
[----:B------:R-:W-:Y:S05]  /*2e30*/  BSYNC B1 ;  /* 0x0000000000017941 */ /* 0x000fea0003800000 */
.L_x_68:
[----:B-----5:R-:W-:Y:S01]  /*2e40*/  FMUL R90, R174, R155 ;  /* 0x0000009bae5a7220 */ /* 0x020fe20000400000 */
[----:B------:R-:W-:Y:S01]  /*2e50*/  ISETP.GT.AND P2, PT, R0, 0x28, P1 ;  /* 0x000000280000780c */ /* 0x000fe20000f44270 */
[----:B------:R-:W-:Y:S02]  /*2e60*/  BSSY B1, `(.L_x_70) ;  /* 0x0000005000017945 */ /* 0x000fe40003800000 */
[----:B------:R-:W-:-:S05]  /*2e70*/  FFMA R109, R109, R154, R90 ;  /* 0x0000009a6d6d7223 */ /* 0x000fca000000005a */
[----:B------:R0:W-:Y:S05]  /*2e80*/  @P3 STG.E desc[UR36][R12.64+0xa4], R109 ;  /* 0x0000a46d0c003986 */ /* 0x0001ea000c101924 */
[----:B------:R-:W-:Y:S05]  /*2e90*/  @!P2 BRA `(.L_x_71) ;  /* 0x000000000004a947 */ /* 0x000fea0003800000 */
[----:B------:R0:W5:Y:S02]  /*2ea0*/  LDG.E.LTC128B R174, desc[UR36][R88.64+0xa0] ;  /* 0x0000a02458ae7981 */ /* 0x000164000c1e1920 */
.L_x_71:
[----:B------:R-:W-:Y:S05]  /*2eb0*/  BSYNC B1 ;  /* 0x0000000000017941 */ /* 0x000fea0003800000 */
.L_x_70:
        /* <DEDUP_REMOVED lines=9> */
.L_x_73:
[----:B------:R-:W-:Y:S05]  /*2f50*/  BSYNC B1 ;  /* 0x0000000000017941 */ /* 0x000fea0003800000 */
.L_x_72:
        /* <DEDUP_REMOVED lines=9> */
.L_x_75:
[----:B------:R-:W-:Y:S05]  /*2ff0*/  BSYNC B1 ;  /* 0x0000000000017941 */ /* 0x000fea0003800000 */
.L_x_74:
[----:B0----5:R-:W-:Y:S01]  /*3000*/  FMUL R91, R174, R155 ;  /* 0x0000009bae5b7220 */ /* 0x021fe20000400000 */
[----:B------:R-:W-:Y:S01]  /*3010*/  ISETP.GT.AND P3, PT, R0, 0x31, P0 ;  /* 0x000000310000780c */ /* 0x000fe20000764270 */
[----:B------:R-:W-:Y:S02]  /*3020*/  BSSY B1, `(.L_x_76) ;  /* 0x0000005000017945 */ /* 0x000fe40003800000 */
[----:B------:R-:W-:-:S05]  /*3030*/  FFMA R91, R112, R154, R91 ;  /* 0x0000009a705b7223 */ /* 0x000fca000000005b */
[----:B------:R0:W-:Y:S05]  /*3040*/  @P2 STG.E desc[UR36][R12.64+0xc0], R91 ;  /* 0x0000c05b0c002986 */ /* 0x0001ea000c101924 */
[----:B------:R-:W-:Y:S05]  /*3050*/  @!P3 BRA `(.L_x_77) ;  /* 0x000000000004b947 */ /* 0x000fea0003800000 */
[----:B------:R0:W5:Y:S02]  /*3060*/  LDG.E.LTC128B R174, desc[UR36][R162.64+0xc4] ;  /* 0x0000c424a2ae7981 */ /* 0x000164000c1e1920 */
.L_x_77:
[----:B------:R-:W-:Y:S05]  /*3070*/  BSYNC B1 ;  /* 0x0000000000017941 */ /* 0x000fea0003800000 */
.L_x_76:
[----:B-----5:R-:W-:Y:S01]  /*3080*/  FMUL R90, R174, R155 ;  /* 0x0000009bae5a7220 */ /* 0x020fe20000400000 */
[----:B------:R-:W-:Y:S01]  /*3090*/  ISETP.GT.AND P2, PT, R0, 0x30, P1 ;  /* 0x000000300000780c */ /* 0x000fe20000f44270 */
[----:B------:R-:W-:Y:S02]  /*30a0*/  BSSY B1, `(.L_x_78) ;  /* 0x0000005000017945 */ /* 0x000fe40003800000 */
[----:B------:R-:W-:-:S05]  /*30b0*/  FFMA R113, R113, R154, R90 ;  /* 0x0000009a71717223 */ /* 0x000fca000000005a */
[----:B------:R0:W-:Y:S05]  /*30c0*/  @P3 STG.E desc[UR36][R12.64+0xc4], R113 ;  /* 0x0000c4710c003986 */ /* 0x0001ea000c101924 */
[----:B------:R-:W-:Y:S05]  /*30d0*/  @!P2 BRA `(.L_x_79) ;  /* 0x000000000004a947 */ /* 0x000fea0003800000 */
[----:B------:R0:W5:Y:S02]  /*30e0*/  LDG.E.LTC128B R174, desc[UR36][R88.64+0xc0] ;  /* 0x0000c02458ae7981 */ /* 0x000164000c1e1920 */
.L_x_79:
[----:B------:R-:W-:Y:S05]  /*30f0*/  BSYNC B1 ;  /* 0x0000000000017941 */ /* 0x000fea0003800000 */
.L_x_78:
        /* <DEDUP_REMOVED lines=9> */
.L_x_81:
[----:B------:R-:W-:Y:S05]  /*3190*/  BSYNC B1 ;  /* 0x0000000000017941 */ /* 0x000fea0003800000 */
.L_x_80:
        /* <DEDUP_REMOVED lines=9> */
.L_x_83:
[----:B------:R-:W-:Y:S05]  /*3230*/  BSYNC B1 ;  /* 0x0000000000017941 */ /* 0x000fea0003800000 */
.L_x_82:
[----:B0----5:R-:W-:Y:S01]  /*3240*/  FMUL R91, R174, R155 ;  /* 0x0000009bae5b7220 */ /* 0x021fe20000400000 */
[----:B------:R-:W-:Y:S01]  /*3250*/  ISETP.GT.AND P3, PT, R0, 0x39, P0 ;  /* 0x000000390000780c */ /* 0x000fe20000764270 */
[----:B------:R-:W-:Y:S02]  /*3260*/  BSSY B1, `(.L_x_84) ;  /* 0x0000005000017945 */ /* 0x000fe40003800000 */
[----:B------:R-:W-:-:S05]  /*3270*/  FFMA R91, R116, R154, R91 ;  /* 0x0000009a745b7223 */ /* 0x000fca000000005b */
[----:B------:R0:W-:Y:S05]  /*3280*/  @P2 STG.E desc[UR36][R12.64+0xe0], R91 ;  /* 0x0000e05b0c002986 */ /* 0x0001ea000c101924 */
[----:B------:R-:W-:Y:S05]  /*3290*/  @!P3 BRA `(.L_x_85) ;  /* 0x000000000004b947 */ /* 0x000fea0003800000 */
[----:B------:R0:W5:Y:S02]  /*32a0*/  LDG.E.LTC128B R174, desc[UR36][R162.64+0xe4] ;  /* 0x0000e424a2ae7981 */ /* 0x000164000c1e1920 */
.L_x_85:
[----:B------:R-:W-:Y:S05]  /*32b0*/  BSYNC B1 ;  /* 0x0000000000017941 */ /* 0x000fea0003800000 */
.L_x_84:
[----:B-----5:R-:W-:Y:S01]  /*32c0*/  FMUL R90, R174, R155 ;  /* 0x0000009bae5a7220 */ /* 0x020fe20000400000 */
[----:B------:R-:W-:Y:S01]  /*32d0*/  ISETP.GT.AND P2, PT, R0, 0x38, P1 ;  /* 0x000000380000780c */ /* 0x000fe20000f44270 */
[----:B------:R-:W-:Y:S02]  /*32e0*/  BSSY B1, `(.L_x_86) ;  /* 0x0000005000017945 */ /* 0x000fe40003800000 */
[----:B------:R-:W-:-:S05]  /*32f0*/  FFMA R117, R117, R154, R90 ;  /* 0x0000009a75757223 */ /* 0x000fca000000005a */
[----:B------:R0:W-:Y:S05]  /*3300*/  @P3 STG.E desc[UR36][R12.64+0xe4], R117 ;  /* 0x0000e4750c003986 */ /* 0x0001ea000c101924 */
[----:B------:R-:W-:Y:S05]  /*3310*/  @!P2 BRA `(.L_x_87) ;  /* 0x000000000004a947 */ /* 0x000fea0003800000 */
[----:B------:R0:W5:Y:S02]  /*3320*/  LDG.E.LTC128B R174, desc[UR36][R88.64+0xe0] ;  /* 0x0000e02458ae7981 */ /* 0x000164000c1e1920 */
.L_x_87:
[----:B------:R-:W-:Y:S05]  /*3330*/  BSYNC B1 ;  /* 0x0000000000017941 */ /* 0x000fea0003800000 */
.L_x_86:
        /* <DEDUP_REMOVED lines=9> */
.L_x_89:
[----:B------:R-:W-:Y:S05]  /*33d0*/  BSYNC B1 ;  /* 0x0000000000017941 */ /* 0x000fea0003800000 */
.L_x_88:
        /* <DEDUP_REMOVED lines=9> */
.L_x_91:
[----:B------:R-:W-:Y:S05]  /*3470*/  BSYNC B1 ;  /* 0x0000000000017941 */ /* 0x000fea0003800000 */
.L_x_90:
[----:B0----5:R-:W-:Y:S01]  /*3480*/  FMUL R91, R174, R155 ;  /* 0x0000009bae5b7220 */ /* 0x021fe20000400000 */
[----:B------:R-:W-:Y:S01]  /*3490*/  ISETP.GT.AND P3, PT, R0, 0x41, P0 ;  /* 0x000000410000780c */ /* 0x000fe20000764270 */
[----:B------:R-:W-:Y:S02]  /*34a0*/  BSSY B1, `(.L_x_92) ;  /* 0x0000005000017945 */ /* 0x000fe40003800000 */
[----:B------:R-:W-:-:S05]  /*34b0*/  FFMA R91, R120, R154, R91 ;  /* 0x0000009a785b7223 */ /* 0x000fca000000005b */
[----:B------:R0:W-:Y:S05]  /*34c0*/  @P2 STG.E desc[UR36][R12.64+0x100], R91 ;  /* 0x0001005b0c002986 */ /* 0x0001ea000c101924 */
[----:B------:R-:W-:Y:S05]  /*34d0*/  @!P3 BRA `(.L_x_93) ;  /* 0x000000000004b947 */ /* 0x000fea0003800000 */
[----:B------:R0:W5:Y:S02]  /*34e0*/  LDG.E.LTC128B R174, desc[UR36][R162.64+0x104] ;  /* 0x00010424a2ae7981 */ /* 0x000164000c1e1920 */
.L_x_93:
[----:B------:R-:W-:Y:S05]  /*34f0*/  BSYNC B1 ;  /* 0x0000000000017941 */ /* 0x000fea0003800000 */
.L_x_92:
[----:B-----5:R-:W-:Y:S01]  /*3500*/  FMUL R90, R174, R155 ;  /* 0x0000009bae5a7220 */ /* 0x020fe20000400000 */
[----:B------:R-:W-:Y:S01]  /*3510*/  ISETP.GT.AND P2, PT, R0, 0x40, P1 ;  /* 0x000000400000780c */ /* 0x000fe20000f44270 */
[----:B------:R-:W-:Y:S02]  /*3520*/  BSSY B1, `(.L_x_94) ;  /* 0x0000005000017945 */ /* 0x000fe40003800000 */
[----:B------:R-:W-:-:S05]  /*3530*/  FFMA R121, R121, R154, R90 ;  /* 0x0000009a79797223 */ /* 0x000fca000000005a */
[----:B------:R0:W-:Y:S05]  /*3540*/  @P3 STG.E desc[UR36][R12.64+0x104], R121 ;  /* 0x000104790c003986 */ /* 0x0001ea000c101924 */
[----:B------:R-:W-:Y:S05]  /*3550*/  @!P2 BRA `(.L_x_95) ;  /* 0x000000000004a947 */ /* 0x000fea0003800000 */
[----:B------:R0:W5:Y:S02]  /*3560*/  LDG.E.LTC128B R174, desc[UR36][R88.64+0x100] ;  /* 0x0001002458ae7981 */ /* 0x000164000c1e1920 */
.L_x_95:
[----:B------:R-:W-:Y:S05]  /*3570*/  BSYNC B1 ;  /* 0x0000000000017941 */ /* 0x000fea0003800000 */
.L_x_94:
        /* <DEDUP_REMOVED lines=9> */
.L_x_97:
[----:B------:R-:W-:Y:S05]  /*3610*/  BSYNC B1 ;  /* 0x0000000000017941 */ /* 0x000fea0003800000 */
.L_x_96:
        /* <DEDUP_REMOVED lines=9> */
.L_x_99:
[----:B------:R-:W-:Y:S05]  /*36b0*/  BSYNC B1 ;  /* 0x0000000000017941 */ /* 0x000fea0003800000 */
.L_x_98:
[----:B0----5:R-:W-:Y:S01]  /*36c0*/  FMUL R91, R174, R155 ;  /* 0x0000009bae5b7220 */ /* 0x021fe20000400000 */
[----:B------:R-:W-:Y:S01]  /*36d0*/  ISETP.GT.AND P3, PT, R0, 0x49, P0 ;  /* 0x000000490000780c */ /* 0x000fe20000764270 */
[----:B------:R-:W-:Y:S02]  /*36e0*/  BSSY B1, `(.L_x_100) ;  /* 0x0000005000017945 */ /* 0x000fe40003800000 */
[----:B------:R-:W-:-:S05]  /*36f0*/  FFMA R91, R124, R154, R91 ;  /* 0x0000009a7c5b7223 */ /* 0x000fca000000005b */
[----:B------:R0:W-:Y:S05]  /*3700*/  @P2 STG.E desc[UR36][R12.64+0x120], R91 ;  /* 0x0001205b0c002986 */ /* 0x0001ea000c101924 */
[----:B------:R-:W-:Y:S05]  /*3710*/  @!P3 BRA `(.L_x_101) ;  /* 0x000000000004b947 */ /* 0x000fea0003800000 */
[----:B------:R0:W5:Y:S02]  /*3720*/  LDG.E.LTC128B R174, desc[UR36][R162.64+0x124] ;  /* 0x00012424a2ae7981 */ /* 0x000164000c1e1920 */
.L_x_101:
[----:B------:R-:W-:Y:S05]  /*3730*/  BSYNC B1 ;  /* 0x0000000000017941 */ /* 0x000fea0003800000 */
.L_x_100:
[----:B-----5:R-:W-:Y:S01]  /*3740*/  FMUL R90, R174, R155 ;  /* 0x0000009bae5a7220 */ /* 0x020fe20000400000 */
[----:B------:R-:W-:Y:S01]  /*3750*/  ISETP.GT.AND P2, PT, R0, 0x48, P1 ;  /* 0x000000480000780c */ /* 0x000fe20000f44270 */
[----:B------:R-:W-:Y:S02]  /*3760*/  BSSY B1, `(.L_x_102) ;  /* 0x0000005000017945 */ /* 0x000fe40003800000 */
[----:B------:R-:W-:-:S05]  /*3770*/  FFMA R125, R125, R154, R90 ;  /* 0x0000009a7d7d7223 */ /* 0x000fca000000005a */
[----:B------:R0:W-:Y:S05]  /*3780*/  @P3 STG.E desc[UR36][R12.64+0x124], R125 ;  /* 0x0001247d0c003986 */ /* 0x0001ea000c101924 */
[----:B------:R-:W-:Y:S05]  /*3790*/  @!P2 BRA `(.L_x_103) ;  /* 0x000000000004a947 */ /* 0x000fea0003800000 */
[----:B------:R0:W5:Y:S02]  /*37a0*/  LDG.E.LTC128B R174, desc[UR36][R88.64+0x120] ;  /* 0x0001202458ae7981 */ /* 0x000164000c1e1920 */
.L_x_103:
[----:B------:R-:W-:Y:S05]  /*37b0*/  BSYNC B1 ;  /* 0x0000000000017941 */ /* 0x000fea0003800000 */
.L_x_102:
        /* <DEDUP_REMOVED lines=9> */
.L_x_105:
[----:B------:R-:W-:Y:S05]  /*3850*/  BSYNC B1 ;  /* 0x0000000000017941 */ /* 0x000fea0003800000 */
.L_x_104:
        /* <DEDUP_REMOVED lines=9> */
.L_x_107:
[----:B------:R-:W-:Y:S05]  /*38f0*/  BSYNC B1 ;  /* 0x0000000000017941 */ /* 0x000fea0003800000 */
.L_x_106:
[----:B0----5:R-:W-:Y:S01]  /*3900*/  FMUL R91, R174, R155 ;  /* 0x0000009bae5b7220 */ /* 0x021fe20000400000 */
[----:B------:R-:W-:Y:S01]  /*3910*/  ISETP.GT.AND P3, PT, R0, 0x51, P0 ;  /* 0x000000510000780c */ /* 0x000fe20000764270 */
[----:B------:R-:W-:Y:S02]  /*3920*/  BSSY B1, `(.L_x_108) ;  /* 0x0000005000017945 */ /* 0x000fe40003800000 */
[----:B------:R-:W-:-:S05]  /*3930*/  FFMA R91, R128, R154, R91 ;  /* 0x0000009a805b7223 */ /* 0x000fca000000005b */
[----:B------:R0:W-:Y:S05]  /*3940*/  @P2 STG.E desc[UR36][R12.64+0x140], R91 ;  /* 0x0001405b0c002986 */ /* 0x0001ea000c101924 */
[----:B------:R-:W-:Y:S05]  /*3950*/  @!P3 BRA `(.L_x_109) ;  /* 0x000000000004b947 */ /* 0x000fea0003800000 */
[----:B------:R0:W5:Y:S02]  /*3960*/  LDG.E.LTC128B R174, desc[UR36][R162.64+0x144] ;  /* 0x00014424a2ae7981 */ /* 0x000164000c1e1920 */
.L_x_109:
[----:B------:R-:W-:Y:S05]  /*3970*/  BSYNC B1 ;  /* 0x0000000000017941 */ /* 0x000fea0003800000 */
.L_x_108:
[----:B-----5:R-:W-:Y:S01]  /*3980*/  FMUL R90, R174, R155 ;  /* 0x0000009bae5a7220 */ /* 0x020fe20000400000 */
[----:B------:R-:W-:Y:S01]  /*3990*/  ISETP.GT.AND P2, PT, R0, 0x50, P1 ;  /* 0x000000500000780c */ /* 0x000fe20000f44270 */
[----:B------:R-:W-:Y:S02]  /*39a0*/  BSSY B1, `(.L_x_110) ;  /* 0x0000005000017945 */ /* 0x000fe40003800000 */
[----:B------:R-:W-:-:S05]  /*39b0*/  FFMA R129, R129, R154, R90 ;  /* 0x0000009a81817223 */ /* 0x000fca000000005a */
[----:B------:R0:W-:Y:S05]  /*39c0*/  @P3 STG.E desc[UR36][R12.64+0x144], R129 ;  /* 0x000144810c003986 */ /* 0x0001ea000c101924 */
[----:B------:R-:W-:Y:S05]  /*39d0*/  @!P2 BRA `(.L_x_111) ;  /* 0x000000000004a947 */ /* 0x000fea0003800000 */
[----:B------:R0:W5:Y:S02]  /*39e0*/  LDG.E.LTC128B R174, desc[UR36][R88.64+0x140] ;  /* 0x0001402458ae7981 */ /* 0x000164000c1e1920 */
.L_x_111:
[----:B------:R-:W-:Y:S05]  /*39f0*/  BSYNC B1 ;  /* 0x0000000000017941 */ /* 0x000fea0003800000 */
.L_x_110:
        /* <DEDUP_REMOVED lines=9> */
.L_x_113:
[----:B------:R-:W-:Y:S05]  /*3a90*/  BSYNC B1 ;  /* 0x0000000000017941 */ /* 0x000fea0003800000 */
.L_x_112:
        /* <DEDUP_REMOVED lines=9> */
.L_x_115:
[----:B------:R-:W-:Y:S05]  /*3b30*/  BSYNC B1 ;  /* 0x0000000000017941 */ /* 0x000fea0003800000 */
.L_x_114:
[----:B0----5:R-:W-:Y:S01]  /*3b40*/  FMUL R91, R174, R155 ;  /* 0x0000009bae5b7220 */ /* 0x021fe20000400000 */
[----:B------:R-:W-:Y:S01]  /*3b50*/  ISETP.GT.AND P3, PT, R0, 0x59, P0 ;  /* 0x000000590000780c */ /* 0x000fe20000764270 */
[----:B------:R-:W-:Y:S02]  /*3b60*/  BSSY B1, `(.L_x_116) ;  /* 0x0000005000017945 */ /* 0x000fe40003800000 */
[----:B------:R-:W-:-:S05]  /*3b70*/  FFMA R91, R132, R154, R91 ;  /* 0x0000009a845b7223 */ /* 0x000fca000000005b */
[----:B------:R0:W-:Y:S05]  /*3b80*/  @P2 STG.E desc[UR36][R12.64+0x160], R91 ;  /* 0x0001605b0c002986 */ /* 0x0001ea000c101924 */
[----:B------:R-:W-:Y:S05]  /*3b90*/  @!P3 BRA `(.L_x_117) ;  /* 0x000000000004b947 */ /* 0x000fea0003800000 */
[----:B------:R0:W5:Y:S02]  /*3ba0*/  LDG.E.LTC128B R174, desc[UR36][R162.64+0x164] ;  /* 0x00016424a2ae7981 */ /* 0x000164000c1e1920 */
.L_x_117:
[----:B------:R-:W-:Y:S05]  /*3bb0*/  BSYNC B1 ;  /* 0x0000000000017941 */ /* 0x000fea0003800000 */
.L_x_116:
[----:B-----5:R-:W-:Y:S01]  /*3bc0*/  FMUL R90, R174, R155 ;  /* 0x0000009bae5a7220 */ /* 0x020fe20000400000 */
[----:B------:R-:W-:Y:S01]  /*3bd0*/  ISETP.GT.AND P2, PT, R0, 0x58, P1 ;  /* 0x000000580000780c */ /* 0x000fe20000f44270 */
[----:B------:R-:W-:Y:S02]  /*3be0*/  BSSY B1, `(.L_x_118) ;  /* 0x0000005000017945 */ /* 0x000fe40003800000 */
[----:B------:R-:W-:-:S05]  /*3bf0*/  FFMA R133, R133, R154, R90 ;  /* 0x0000009a85857223 */ /* 0x000fca000000005a */
[----:B------:R0:W-:Y:S05]  /*3c00*/  @P3 STG.E desc[UR36][R12.64+0x164], R133 ;  /* 0x000164850c003986 */ /* 0x0001ea000c101924 */
[----:B------:R-:W-:Y:S05]  /*3c10*/  @!P2 BRA `(.L_x_119) ;  /* 0x000000000004a947 */ /* 0x000fea0003800000 */
[----:B------:R0:W5:Y:S02]  /*3c20*/  LDG.E.LTC128B R174, desc[UR36][R88.64+0x160] ;  /* 0x0001602458ae7981 */ /* 0x000164000c1e1920 */
.L_x_119:
[----:B------:R-:W-:Y:S05]  /*3c30*/  BSYNC B1 ;  /* 0x0000000000017941 */ /* 0x000fea0003800000 */
.L_x_118:
        /* <DEDUP_REMOVED lines=9> */
.L_x_121:
[----:B------:R-:W-:Y:S05]  /*3cd0*/  BSYNC B1 ;  /* 0x0000000000017941 */ /* 0x000fea0003800000 */
.L_x_120:
        /* <DEDUP_REMOVED lines=9> */
.L_x_123:
[----:B------:R-:W-:Y:S05]  /*3d70*/  BSYNC B1 ;  /* 0x0000000000017941 */ /* 0x000fea0003800000 */
.L_x_122:
[----:B0----5:R-:W-:Y:S01]  /*3d80*/  FMUL R91, R174, R155 ;  /* 0x0000009bae5b7220 */ /* 0x021fe20000400000 */
[----:B------:R-:W-:Y:S01]  /*3d90*/  ISETP.GT.AND P3, PT, R0, 0x61, P0 ;  /* 0x000000610000780c */ /* 0x000fe20000764270 */
[----:B------:R-:W-:Y:S02]  /*3da0*/  BSSY B1, `(.L_x_124) ;  /* 0x0000005000017945 */ /* 0x000fe40003800000 */
[----:B------:R-:W-:-:S05]  /*3db0*/  FFMA R91, R136, R154, R91 ;  /* 0x0000009a885b7223 */ /* 0x000fca000000005b */
[----:B------:R0:W-:Y:S05]  /*3dc0*/  @P2 STG.E desc[UR36][R12.64+0x180], R91 ;  /* 0x0001805b0c002986 */ /* 0x0001ea000c101924 */
[----:B------:R-:W-:Y:S05]  /*3dd0*/  @!P3 BRA `(.L_x_125) ;  /* 0x000000000004b947 */ /* 0x000fea0003800000 */
[----:B------:R0:W5:Y:S02]  /*3de0*/  LDG.E.LTC128B R174, desc[UR36][R162.64+0x184] ;  /* 0x00018424a2ae7981 */ /* 0x000164000c1e1920 */
.L_x_125:
[----:B------:R-:W-:Y:S05]  /*3df0*/  BSYNC B1 ;  /* 0x0000000000017941 */ /* 0x000fea0003800000 */
.L_x_124:
[----:B-----5:R-:W-:Y:S01]  /*3e00*/  FMUL R90, R174, R155 ;  /* 0x0000009bae5a7220 */ /* 0x020fe20000400000 */
[----:B------:R-:W-:Y:S01]  /*3e10*/  ISETP.GT.AND P2, PT, R0, 0x60, P1 ;  /* 0x000000600000780c */ /* 0x000fe20000f44270 */
[----:B------:R-:W-:Y:S02]  /*3e20*/  BSSY B1, `(.L_x_126) ;  /* 0x0000005000017945 */ /* 0x000fe40003800000 */
[----:B------:R-:W-:-:S05]  /*3e30*/  FFMA R137, R137, R154, R90 ;  /* 0x0000009a89897223 */ /* 0x000fca000000005a */
[----:B------:R0:W-:Y:S05]  /*3e40*/  @P3 STG.E desc[UR36][R12.64+0x184], R137 ;  /* 0x000184890c003986 */ /* 0x0001ea000c101924 */
[----:B------:R-:W-:Y:S05]  /*3e50*/  @!P2 BRA `(.L_x_127) ;  /* 0x000000000004a947 */ /* 0x000fea0003800000 */
[----:B------:R0:W5:Y:S02]  /*3e60*/  LDG.E.LTC128B R174, desc[UR36][R88.64+0x180] ;  /* 0x0001802458ae7981 */ /* 0x000164000c1e1920 */
.L_x_127:
[----:B------:R-:W-:Y:S05]  /*3e70*/  BSYNC B1 ;  /* 0x0000000000017941 */ /* 0x000fea0003800000 */
.L_x_126:
        /* <DEDUP_REMOVED lines=9> */
.L_x_129:
[----:B------:R-:W-:Y:S05]  /*3f10*/  BSYNC B1 ;  /* 0x0000000000017941 */ /* 0x000fea0003800000 */
.L_x_128:
        /* <DEDUP_REMOVED lines=9> */
.L_x_131:
[----:B------:R-:W-:Y:S05]  /*3fb0*/  BSYNC B1 ;  /* 0x0000000000017941 */ /* 0x000fea0003800000 */
.L_x_130:
[----:B0----5:R-:W-:Y:S01]  /*3fc0*/  FMUL R91, R174, R155 ;  /* 0x0000009bae5b7220 */ /* 0x021fe20000400000 */
[----:B------:R-:W-:Y:S01]  /*3fd0*/  ISETP.GT.AND P3, PT, R0, 0x69, P0 ;  /* 0x000000690000780c */ /* 0x000fe20000764270 */
[----:B------:R-:W-:Y:S02]  /*3fe0*/  BSSY B1, `(.L_x_132) ;  /* 0x0000005000017945 */ /* 0x000fe40003800000 */
[----:B------:R-:W-:-:S05]  /*3ff0*/  FFMA R91, R140, R154, R91 ;  /* 0x0000009a8c5b7223 */ /* 0x000fca000000005b */
[----:B------:R0:W-:Y:S05]  /*4000*/  @P2 STG.E desc[UR36][R12.64+0x1a0], R91 ;  /* 0x0001a05b0c002986 */ /* 0x0001ea000c101924 */
[----:B------:R-:W-:Y:S05]  /*4010*/  @!P3 BRA `(.L_x_133) ;  /* 0x000000000004b947 */ /* 0x000fea0003800000 */
[----:B------:R0:W5:Y:S02]  /*4020*/  LDG.E.LTC128B R174, desc[UR36][R162.64+0x1a4] ;  /* 0x0001a424a2ae7981 */ /* 0x000164000c1e1920 */
.L_x_133:
[----:B------:R-:W-:Y:S05]  /*4030*/  BSYNC B1 ;  /* 0x0000000000017941 */ /* 0x000fea0003800000 */
.L_x_132:
[----:B-----5:R-:W-:Y:S01]  /*4040*/  FMUL R90, R174, R155 ;  /* 0x0000009bae5a7220 */ /* 0x020fe20000400000 */
[----:B------:R-:W-:Y:S01]  /*4050*/  ISETP.GT.AND P2, PT, R0, 0x68, P1 ;  /* 0x000000680000780c */ /* 0x000fe20000f44270 */
[----:B------:R-:W-:Y:S02]  /*4060*/  BSSY B1, `(.L_x_134) ;  /* 0x0000005000017945 */ /* 0x000fe40003800000 */
[----:B------:R-:W-:-:S05]  /*4070*/  FFMA R141, R141, R154, R90 ;  /* 0x0000009a8d8d7223 */ /* 0x000fca000000005a */
[----:B------:R0:W-:Y:S05]  /*4080*/  @P3 STG.E desc[UR36][R12.64+0x1a4], R141 ;  /* 0x0001a48d0c003986 */ /* 0x0001ea000c101924 */
[----:B------:R-:W-:Y:S05]  /*4090*/  @!P2 BRA `(.L_x_135) ;  /* 0x000000000004a947 */ /* 0x000fea0003800000 */
[----:B------:R0:W5:Y:S02]  /*40a0*/  LDG.E.LTC128B R174, desc[UR36][R88.64+0x1a0] ;  /* 0x0001a02458ae7981 */ /* 0x000164000c1e1920 */
.L_x_135:
[----:B------:R-:W-:Y:S05]  /*40b0*/  BSYNC B1 ;  /* 0x0000000000017941 */ /* 0x000fea0003800000 */
.L_x_134:
        /* <DEDUP_REMOVED lines=9> */
.L_x_137:
[----:B------:R-:W-:Y:S05]  /*4150*/  BSYNC B1 ;  /* 0x0000000000017941 */ /* 0x000fea0003800000 */
.L_x_136:
        /* <DEDUP_REMOVED lines=9> */
.L_x_139:
[----:B------:R-:W-:Y:S05]  /*41f0*/  BSYNC B1 ;  /* 0x0000000000017941 */ /* 0x000fea0003800000 */
.L_x_138:
[----:B0----5:R-:W-:Y:S01]  /*4200*/  FMUL R91, R174, R155 ;  /* 0x0000009bae5b7220 */ /* 0x021fe20000400000 */
[----:B------:R-:W-:Y:S01]  /*4210*/  ISETP.GT.AND P3, PT, R0, 0x71, P0 ;  /* 0x000000710000780c */ /* 0x000fe20000764270 */
[----:B------:R-:W-:Y:S02]  /*4220*/  BSSY B1, `(.L_x_140) ;  /* 0x0000005000017945 */ /* 0x000fe40003800000 */
[----:B------:R-:W-:-:S05]  /*4230*/  FFMA R91, R144, R154, R91 ;  /* 0x0000009a905b7223 */ /* 0x000fca000000005b */
[----:B------:R0:W-:Y:S05]  /*4240*/  @P2 STG.E desc[UR36][R12.64+0x1c0], R91 ;  /* 0x0001c05b0c002986 */ /* 0x0001ea000c101924 */
[----:B------:R-:W-:Y:S05]  /*4250*/  @!P3 BRA `(.L_x_141) ;  /* 0x000000000004b947 */ /* 0x000fea0003800000 */
[----:B------:R0:W5:Y:S02]  /*4260*/  LDG.E.LTC128B R174, desc[UR36][R162.64+0x1c4] ;  /* 0x0001c424a2ae7981 */ /* 0x000164000c1e1920 */
.L_x_141:
[----:B------:R-:W-:Y:S05]  /*4270*/  BSYNC B1 ;  /* 0x0000000000017941 */ /* 0x000fea0003800000 */
.L_x_140:
[----:B-----5:R-:W-:Y:S01]  /*4280*/  FMUL R90, R174, R155 ;  /* 0x0000009bae5a7220 */ /* 0x020fe20000400000 */
[----:B------:R-:W-:Y:S01]  /*4290*/  ISETP.GT.AND P2, PT, R0, 0x70, P1 ;  /* 0x000000700000780c */ /* 0x000fe20000f44270 */
[----:B------:R-:W-:Y:S02]  /*42a0*/  BSSY B1, `(.L_x_142) ;  /* 0x0000005000017945 */ /* 0x000fe40003800000 */
[----:B------:R-:W-:-:S05]  /*42b0*/  FFMA R145, R145, R154, R90 ;  /* 0x0000009a91917223 */ /* 0x000fca000000005a */
[----:B------:R0:W-:Y:S05]  /*42c0*/  @P3 STG.E desc[UR36][R12.64+0x1c4], R145 ;  /* 0x0001c4910c003986 */ /* 0x0001ea000c101924 */
[----:B------:R-:W-:Y:S05]  /*42d0*/  @!P2 BRA `(.L_x_143) ;  /* 0x000000000004a947 */ /* 0x000fea0003800000 */
[----:B------:R0:W5:Y:S02]  /*42e0*/  LDG.E.LTC128B R174, desc[UR36][R88.64+0x1c0] ;  /* 0x0001c02458ae7981 */ /* 0x000164000c1e1920 */
.L_x_143:
[----:B------:R-:W-:Y:S05]  /*42f0*/  BSYNC B1 ;  /* 0x0000000000017941 */ /* 0x000fea0003800000 */
.L_x_142:
        /* <DEDUP_REMOVED lines=9> */
.L_x_145:
[----:B------:R-:W-:Y:S05]  /*4390*/  BSYNC B1 ;  /* 0x0000000000017941 */ /* 0x000fea0003800000 */
.L_x_144:
        /* <DEDUP_REMOVED lines=9> */
.L_x_147:
[----:B------:R-:W-:Y:S05]  /*4430*/  BSYNC B1 ;  /* 0x0000000000017941 */ /* 0x000fea0003800000 */
.L_x_146:
[----:B0----5:R-:W-:Y:S01]  /*4440*/  FMUL R91, R174, R155 ;  /* 0x0000009bae5b7220 */ /* 0x021fe20000400000 */
[----:B------:R-:W-:Y:S01]  /*4450*/  ISETP.GT.AND P0, PT, R0, 0x79, P0 ;  /* 0x000000790000780c */ /* 0x000fe20000704270 */
[----:B------:R-:W-:Y:S01]  /*4460*/  BSSY B1, `(.L_x_148) ;  /* 0x0000006000017945 */ /* 0x000fe20003800000 */
[----:B------:R-:W-:Y:S01]  /*4470*/  IADD3 R153, P2, R153, 0x80, RZ ;  /* 0x0000008099997810 */ /* 0x000fe20007f5e0ff */
[----:B------:R-:W-:-:S05]  /*4480*/  FFMA R91, R148, R154, R91 ;  /* 0x0000009a945b7223 */ /* 0x000fca000000005b */
[----:B------:R0:W-:Y:S05]  /*4490*/  @P4 STG.E desc[UR36][R12.64+0x1e0], R91 ;  /* 0x0001e05b0c004986 */ /* 0x0001ea000c101924 */
[----:B------:R-:W-:Y:S05]  /*44a0*/  @!P0 BRA `(.L_x_149) ;  /* 0x0000000000048947 */ /* 0x000fea0003800000 */
[----:B------:R0:W5:Y:S02]  /*44b0*/  LDG.E.LTC128B R174, desc[UR36][R162.64+0x1e4] ;  /* 0x0001e424a2ae7981 */ /* 0x000164000c1e1920 */
.L_x_149:
[----:B------:R-:W-:Y:S05]  /*44c0*/  BSYNC B1 ;  /* 0x0000000000017941 */ /* 0x000fea0003800000 */
.L_x_148:
[----:B------:R-:W-:Y:S01]  /*44d0*/  IADD3.X R9, RZ, R9, RZ, P2, !PT ;  /* 0x00000009ff097210 */ /* 0x000fe200017fe4ff */
[----:B-----5:R-:W-:Y:S01]  /*44e0*/  FMUL R8, R174, R155 ;  /* 0x0000009bae087220 */ /* 0x020fe20000400000 */
[----:B------:R-:W-:Y:S01]  /*44f0*/  ISETP.GT.AND P2, PT, R0, 0x78, P1 ;  /* 0x000000780000780c */ /* 0x000fe20000f44270 */
[----:B------:R-:W-:Y:S02]  /*4500*/  BSSY B1, `(.L_x_150) ;  /* 0x0000008000017945 */ /* 0x000fe40003800000 */
[----:B------:R-:W-:Y:S01]  /*4510*/  FFMA R149, R149, R154, R8 ;  /* 0x0000009a95957223 */ /* 0x000fe20000000008 */
[----:B------:R-:W-:Y:S02]  /*4520*/  IMAD R90, R9, R156, RZ ;  /* 0x0000009c095a7224 */ /* 0x000fe400078e02ff */
[----:B------:R-:W-:Y:S02]  /*4530*/  @P0 IMAD.MOV.U32 R8, RZ, RZ, R12 ;  /* 0x000000ffff080224 */ /* 0x000fe400078e000c */
[----:B------:R-:W-:-:S05]  /*4540*/  @P0 IMAD.MOV.U32 R9, RZ, RZ, R13 ;  /* 0x000000ffff090224 */ /* 0x000fca00078e000d */
[----:B------:R0:W-:Y:S01]  /*4550*/  @P0 STG.E desc[UR36][R8.64+0x1e4], R149 ;  /* 0x0001e49508000986 */ /* 0x0001e2000c101924 */
[----:B------:R-:W-:Y:S05]  /*4560*/  @!P2 BRA `(.L_x_151) ;  /* 0x000000000004a947 */ /* 0x000fea0003800000 */
[----:B------:R0:W5:Y:S02]  /*4570*/  LDG.E.LTC128B R174, desc[UR36][R88.64+0x1e0] ;  /* 0x0001e02458ae7981 */ /* 0x000164000c1e1920 */
.L_x_151:
[----:B------:R-:W-:Y:S05]  /*4580*/  BSYNC B1 ;  /* 0x0000000000017941 */ /* 0x000fea0003800000 */
.L_x_150:
[----:B0----5:R-:W-:Y:S01]  /*4590*/  FMUL R9, R174, R155 ;  /* 0x0000009bae097220 */ /* 0x021fe20000400000 */
[----:B------:R-:W-:Y:S01]  /*45a0*/  @P2 MOV R8, R168 ;  /* 0x000000a800082202 */ /* 0x000fe20000000f00 */
[----:B------:R-:W-:Y:S01]  /*45b0*/  IMAD R93, R153, R157, R90 ;  /* 0x0000009d995d7224 */ /* 0x000fe200078e025a */
[----:B------:R-:W-:Y:S01]  /*45c0*/  ISETP.GT.AND P1, PT, R0, 0x79, P1 ;  /* 0x000000790000780c */ /* 0x000fe20000f24270 */
[----:B------:R-:W-:Y:S01]  /*45d0*/  FFMA R95, R150, R154, R9 ;  /* 0x0000009a965f7223 */ /* 0x000fe20000000009 */
[----:B------:R-:W-:Y:S01]  /*45e0*/  @P2 IMAD.MOV.U32 R9, RZ, RZ, R169 ;  /* 0x000000ffff092224 */ /* 0x000fe200078e00a9 */
[----:B------:R-:W-:Y:S01]  /*45f0*/  ISETP.GT.AND P0, PT, R3, 0x80, PT ;  /* 0x000000800300780c */ /* 0x000fe20003f04270 */
[----:B------:R-:W-:Y:S01]  /*4600*/  IMAD.WIDE.U32 R90, R153, R156, R20 ;  /* 0x0000009c995a7225 */ /* 0x000fe200078e0014 */
[----:B------:R-:W-:Y:S02]  /*4610*/  BSSY B1, `(.L_x_152) ;  /* 0x0000006000017945 */ /* 0x000fe40003800000 */
[----:B------:R0:W-:Y:S01]  /*4620*/  @P2 STG.E desc[UR36][R8.64+0x1e0], R95 ;  /* 0x0001e05f08002986 */ /* 0x0001e2000c101924 */
[----:B------:R-:W-:Y:S01]  /*4630*/  ISETP.GT.AND P5, PT, R0, RZ, P0 ;  /* 0x000000ff0000720c */ /* 0x000fe200007a4270 */
[----:B------:R-:W-:-:S04]  /*4640*/  IMAD.IADD R92, R91, 0x1, R93 ;  /* 0x000000015b5c7824 */ /* 0x000fc800078e025d */
[----:B------:R-:W-:Y:S08]  /*4650*/  @!P1 BRA `(.L_x_153) ;  /* 0x0000000000049947 */ /* 0x000ff00003800000 */
[----:B------:R0:W5:Y:S02]  /*4660*/  LDG.E.LTC128B R174, desc[UR36][R88.64+0x1e4] ;  /* 0x0001e42458ae7981 */ /* 0x000164000c1e1920 */
.L_x_153:
[----:B------:R-:W-:Y:S05]  /*4670*/  BSYNC B1 ;  /* 0x0000000000017941 */ /* 0x000fea0003800000 */
.L_x_152:
[----:B0--3-5:R-:W-:Y:S01]  /*4680*/  FMUL R88, R174, R155 ;  /* 0x0000009bae587220 */ /* 0x029fe20000400000 */
[----:B------:R-:W-:-:S03]  /*4690*/  LEA R8, P2, R90, R10, 0x2 ;  /* 0x0000000a5a087211 */ /* 0x000fc600078410ff */
[----:B------:R-:W-:Y:S01]  /*46a0*/  FFMA R151, R151, R154, R88 ;  /* 0x0000009a97977223 */ /* 0x000fe20000000058 */
[----:B------:R-:W-:-:S04]  /*46b0*/  LEA.HI.X R9, R90, R11, R92, 0x2, P2 ;  /* 0x0000000b5a097211 */ /* 0x000fc800010f145c */
[----:B------:R0:W-:Y:S04]  /*46c0*/  @P1 STG.E desc[UR36][R168.64+0x1e4], R151 ;  /* 0x0001e497a8001986 */ /* 0x0001e8000c101924 */
[----:B------:R3:W2:Y:S01]  /*46d0*/  @P5 LDG.E.LTC128B R174, desc[UR36][R8.64] ;  /* 0x0000002408ae5981 */ /* 0x0006a2000c1e1920 */
[-C--:B------:R-:W-:Y:S01]  /*46e0*/  IMAD.WIDE.U32 R88, R153, R156.reuse, R6 ;  /* 0x0000009c99587225 */ /* 0x080fe200078e0006 */
[----:B------:R-:W-:Y:S01]  /*46f0*/  SHF.L.U64.HI R97, R4, 0x9, R5 ;  /* 0x0000000904617819 */ /* 0x000fe20000010205 */
[----:B------:R-:W-:Y:S01]  /*4700*/  BSSY B1, `(.L_x_154) ;  /* 0x0000013000017945 */ /* 0x000fe20003800000 */
[----:B------:R-:W-:Y:S01]  /*4710*/  ISETP.GT.AND P4, PT, R0, 0x1, P0 ;  /* 0x000000010000780c */ /* 0x000fe20000784270 */
[----:B------:R-:W-:Y:S01]  /*4720*/  IMAD.SHL.U32 R95, R4, 0x200, RZ ;  /* 0x00000200045f7824 */ /* 0x000fe200078e00ff */
[----:B------:R-:W-:Y:S01]  /*4730*/  IADD3 R89, R93, R89, RZ ;  /* 0x000000595d597210 */ /* 0x000fe20007ffe0ff */
[----:B------:R-:W-:-:S04]  /*4740*/  IMAD.WIDE.U32 R156, R153, R156, R160 ;  /* 0x0000009c999c7225 */ /* 0x000fc800078e00a0 */
[----:B------:R-:W-:Y:S01]  /*4750*/  IMAD.WIDE.U32 R90, R23, R14, R88 ;  /* 0x0000000e175a7225 */ /* 0x000fe200078e0058 */
[----:B------:R-:W-:Y:S02]  /*4760*/  IADD3 R88, P2, R95, R12, RZ ;  /* 0x0000000c5f587210 */ /* 0x000fe40007f5e0ff */
[----:B------:R-:W-:Y:S01]  /*4770*/  IADD3 R158, P3, R158, R156, RZ ;  /* 0x0000009c9e9e7210 */ /* 0x000fe20007f7e0ff */
[----:B---3--:R-:W-:Y:S01]  /*4780*/  IMAD.IADD R8, R15, 0x1, R91 ;  /* 0x000000010f087824 */ /* 0x008fe200078e025b */
[----:B------:R-:W-:Y:S01]  /*4790*/  IADD3.X R89, R97, R13, RZ, P2, !PT ;  /* 0x0000000d61597210 */ /* 0x000fe200017fe4ff */
[----:B------:R-:W-:Y:S01]  /*47a0*/  IMAD.IADD R157, R93, 0x1, R157 ;  /* 0x000000015d9d7824 */ /* 0x000fe200078e029d */
[----:B------:R-:W-:Y:S02]  /*47b0*/  LEA R4, P1, R90, R10, 0x2 ;  /* 0x0000000a5a047211 */ /* 0x000fe400078210ff */
[----:B------:R-:W-:Y:S01]  /*47c0*/  IADD3 R92, P2, R6, R156, RZ ;  /* 0x0000009c065c7210 */ /* 0x000fe20007f5e0ff */
[----:B--2---:R-:W-:-:S04]  /*47d0*/  FMUL R5, R174, R155 ;  /* 0x0000009bae057220 */ /* 0x004fc80000400000 */
[----:B------:R-:W-:Y:S01]  /*47e0*/  FFMA R9, R24, R154, R5 ;  /* 0x0000009a18097223 */ /* 0x000fe20000000005 */
[----:B------:R-:W-:-:S04]  /*47f0*/  LEA.HI.X R5, R90, R11, R8, 0x2, P1 ;  /* 0x0000000b5a057211 */ /* 0x000fc800008f1408 */
[----:B------:R0:W-:Y:S01]  /*4800*/  @P5 STG.E desc[UR36][R88.64], R9 ;  /* 0x0000000958005986 */ /* 0x0001e2000c101924 */
[----:B------:R-:W-:Y:S05]  /*4810*/  @!P4 BRA `(.L_x_155) ;  /* 0x000000000004c947 */ /* 0x000fea0003800000 */
[----:B------:R2:W5:Y:S02]  /*4820*/  LDG.E.LTC128B R174, desc[UR36][R4.64+0x4] ;  /* 0x0000042404ae7981 */ /* 0x000564000c1e1920 */
.L_x_155:
[----:B------:R-:W-:Y:S05]  /*4830*/  BSYNC B1 ;  /* 0x0000000000017941 */ /* 0x000fea0003800000 */
.L_x_154:
[----:B-----5:R-:W-:Y:S01]  /*4840*/  FMUL R6, R174, R155 ;  /* 0x0000009bae067220 */ /* 0x020fe20000400000 */
[----:B------:R-:W-:Y:S01]  /*4850*/  @P4 IMAD.MOV.U32 R24, RZ, RZ, R88 ;  /* 0x000000ffff184224 */ /* 0x000fe200078e0058 */
[----:B------:R-:W-:Y:S01]  /*4860*/  ISETP.GT.AND P1, PT, R3, 0x88, PT ;  /* 0x000000880300780c */ /* 0x000fe20003f24270 */
[----:B------:R-:W-:Y:S02]  /*4870*/  IMAD.X R3, R157, 0x1, R21, P3 ;  /* 0x000000019d037824 */ /* 0x000fe400018e0615 */
[----:B0-----:R-:W-:Y:S01]  /*4880*/  FFMA R9, R25, R154, R6 ;  /* 0x0000009a19097223 */ /* 0x001fe20000000006 */
[----:B------:R-:W-:Y:S01]  /*4890*/  @P4 IMAD.MOV.U32 R25, RZ, RZ, R89 ;  /* 0x000000ffff194224 */ /* 0x000fe200078e0059 */
[----:B------:R-:W-:Y:S01]  /*48a0*/  IADD3.X R93, R7, R157, RZ, P2, !PT ;  /* 0x0000009d075d7210 */ /* 0x000fe200017fe4ff */
[----:B------:R-:W-:Y:S01]  /*48b0*/  BSSY B1, `(.L_x_156) ;  /* 0x000000a000017945 */ /* 0x000fe20003800000 */
[----:B------:R-:W-:Y:S02]  /*48c0*/  ISETP.GT.AND P2, PT, R0, RZ, P1 ;  /* 0x000000ff0000720c */ /* 0x000fe40000f44270 */
[----:B------:R0:W-:Y:S01]  /*48d0*/  @P4 STG.E desc[UR36][R24.64+0x4], R9 ;  /* 0x0000040918004986 */ /* 0x0001e2000c101924 */
[----:B------:R-:W-:Y:S01]  /*48e0*/  IMAD.WIDE.U32 R20, R23, R14, R92 ;  /* 0x0000000e17147225 */ /* 0x000fe200078e005c */
[----:B------:R-:W-:-:S02]  /*48f0*/  LEA R6, P5, R158, R10, 0x2 ;  /* 0x0000000a9e067211 */ /* 0x000fc400078a10ff */
[----:B------:R-:W-:Y:S02]  /*4900*/  IADD3 R8, P3, R88, R165, RZ ;  /* 0x000000a558087210 */ /* 0x000fe40007f7e0ff */
[----:B------:R-:W-:Y:S02]  /*4910*/  LEA.HI.X R7, R158, R11, R3, 0x2, P5 ;  /* 0x0000000b9e077211 */ /* 0x000fe400028f1403 */
[----:B------:R-:W-:-:S03]  /*4920*/  IADD3 R15, R15, R21, RZ ;  /* 0x000000150f0f7210 */ /* 0x000fc60007ffe0ff */
[----:B------:R-:W-:Y:S06]  /*4930*/  @!P2 BRA `(.L_x_157) ;  /* 0x000000000004a947 */ /* 0x000fec0003800000 */
[----:B------:R3:W5:Y:S02]  /*4940*/  LDG.E.LTC128B R174, desc[UR36][R6.64] ;  /* 0x0000002406ae7981 */ /* 0x000764000c1e1920 */
.L_x_157:
[----:B------:R-:W-:Y:S05]  /*4950*/  BSYNC B1 ;  /* 0x0000000000017941 */ /* 0x000fea0003800000 */
.L_x_156:
[----:B-----5:R-:W-:Y:S01]  /*4960*/  FMUL R3, R174, R155 ;  /* 0x0000009bae037220 */ /* 0x020fe20000400000 */
[----:B0-----:R-:W-:Y:S01]  /*4970*/  IMAD.X R9, R89, 0x1, R167, P3 ;  /* 0x0000000159097824 */ /* 0x001fe200018e06a7 */
[----:B------:R-:W-:Y:S01]  /*4980*/  ISETP.GT.AND P4, PT, R0, 0x1, P1 ;  /* 0x000000010000780c */ /* 0x000fe20000f84270 */
[----:B------:R-:W-:Y:S01]  /*4990*/  BSSY B1, `(.L_x_158) ;  /* 0x0000007000017945 */ /* 0x000fe20003800000 */
[----:B------:R-:W-:Y:S01]  /*49a0*/  FFMA R3, R26, R154, R3 ;  /* 0x0000009a1a037223 */ /* 0x000fe20000000003 */
[----:B------:R-:W-:-:S04]  /*49b0*/  LEA R10, P5, R20, R10, 0x2 ;  /* 0x0000000a140a7211 */ /* 0x000fc800078a10ff */
[----:B------:R0:W-:Y:S01]  /*49c0*/  @P2 STG.E desc[UR36][R8.64], R3 ;  /* 0x0000000308002986 */ /* 0x0001e2000c101924 */
[----:B------:R-:W-:-:S05]  /*49d0*/  LEA.HI.X R11, R20, R11, R15, 0x2, P5 ;  /* 0x0000000b140b7211 */ /* 0x000fca00028f140f */
[----:B------:R-:W-:Y:S05]  /*49e0*/  @!P4 BRA `(.L_x_159) ;  /* 0x000000000004c947 */ /* 0x000fea0003800000 */
[----:B------:R0:W5:Y:S02]  /*49f0*/  LDG.E.LTC128B R174, desc[UR36][R10.64+0x4] ;  /* 0x000004240aae7981 */ /* 0x000164000c1e1920 */
.L_x_159:
[----:B------:R-:W-:Y:S05]  /*4a00*/  BSYNC B1 ;  /* 0x0000000000017941 */ /* 0x000fea0003800000 */
.L_x_158:
[----:B---3-5:R-:W-:Y:S01]  /*4a10*/  FMUL R6, R174, R155 ;  /* 0x0000009bae067220 */ /* 0x028fe20000400000 */
[----:B------:R-:W-:Y:S01]  /*4a20*/  ISETP.GT.AND P2, PT, R0, 0x8, P0 ;  /* 0x000000080000780c */ /* 0x000fe20000744270 */
[----:B------:R-:W-:Y:S02]  /*4a30*/  BSSY B1, `(.L_x_160) ;  /* 0x0000005000017945 */ /* 0x000fe40003800000 */
[----:B------:R-:W-:-:S05]  /*4a40*/  FFMA R27, R27, R154, R6 ;  /* 0x0000009a1b1b7223 */ /* 0x000fca0000000006 */
[----:B------:R3:W-:Y:S05]  /*4a50*/  @P4 STG.E desc[UR36][R8.64+0x4], R27 ;  /* 0x0000041b08004986 */ /* 0x0007ea000c101924 */
[----:B------:R-:W-:Y:S05]  /*4a60*/  @!P2 BRA `(.L_x_161) ;  /* 0x000000000004a947 */ /* 0x000fea0003800000 */
[----:B------:R0:W5:Y:S02]  /*4a70*/  LDG.E.LTC128B R174, desc[UR36][R4.64+0x20] ;  /* 0x0000202404ae7981 */ /* 0x000164000c1e1920 */
.L_x_161:
[----:B------:R-:W-:Y:S05]  /*4a80*/  BSYNC B1 ;  /* 0x0000000000017941 */ /* 0x000fea0003800000 */
.L_x_160:
[----:B0----5:R-:W-:Y:S01]  /*4a90*/  FMUL R3, R174, R155 ;  /* 0x0000009bae037220 */ /* 0x021fe20000400000 */
[----:B------:R-:W-:Y:S01]  /*4aa0*/  IMAD.MOV.U32 R6, RZ, RZ, R88 ;  /* 0x000000ffff067224 */ /* 0x000fe200078e0058 */
[----:B------:R-:W-:Y:S01]  /*4ab0*/  MOV R7, R89 ;  /* 0x0000005900077202 */ /* 0x000fe20000000f00 */
[----:B------:R-:W-:Y:S01]  /*4ac0*/  BSSY B1, `(.L_x_162) ;  /* 0x0000006000017945 */ /* 0x000fe20003800000 */
[----:B------:R-:W-:Y:S01]  /*4ad0*/  FFMA R3, R28, R154, R3 ;  /* 0x0000009a1c037223 */ /* 0x000fe20000000003 */
[----:B------:R-:W-:-:S04]  /*4ae0*/  ISETP.GT.AND P3, PT, R0, 0x9, P0 ;  /* 0x000000090000780c */ /* 0x000fc80000764270 */
[----:B------:R0:W-:Y:S09]  /*4af0*/  @P2 STG.E desc[UR36][R6.64+0x20], R3 ;  /* 0x0000200306002986 */ /* 0x0001f2000c101924 */
[----:B------:R-:W-:Y:S05]  /*4b00*/  @!P3 BRA `(.L_x_163) ;  /* 0x000000000004b947 */ /* 0x000fea0003800000 */
[----:B------:R0:W5:Y:S02]  /*4b10*/  LDG.E.LTC128B R174, desc[UR36][R4.64+0x24] ;  /* 0x0000242404ae7981 */ /* 0x000164000c1e1920 */
.L_x_163:
[----:B------:R-:W-:Y:S05]  /*4b20*/  BSYNC B1 ;  /* 0x0000000000017941 */ /* 0x000fea0003800000 */
.L_x_162:
[----:B---3-5:R-:W-:Y:S01]  /*4b30*/  FMUL R8, R174, R155 ;  /* 0x0000009bae087220 */ /* 0x028fe20000400000 */
[----:B------:R-:W-:Y:S01]  /*4b40*/  ISETP.GT.AND P5, PT, R0, 0x8, P1 ;  /* 0x000000080000780c */ /* 0x000fe20000fa4270 */
[----:B------:R-:W-:Y:S01]  /*4b50*/  BSSY B1, `(.L_x_164) ;  /* 0x0000006000017945 */ /* 0x000fe20003800000 */
[----:B------:R-:W-:Y:S01]  /*4b60*/  IADD3 R14, P2, R165, R88, RZ ;  /* 0x00000058a50e7210 */ /* 0x000fe20007f5e0ff */
[----:B------:R-:W-:-:S05]  /*4b70*/  FFMA R29, R29, R154, R8 ;  /* 0x0000009a1d1d7223 */ /* 0x000fca0000000008 */
[----:B------:R3:W-:Y:S05]  /*4b80*/  @P3 STG.E desc[UR36][R6.64+0x24], R29 ;  /* 0x0000241d06003986 */ /* 0x0007ea000c101924 */
[----:B------:R-:W-:Y:S05]  /*4b90*/  @!P5 BRA `(.L_x_165) ;  /* 0x000000000004d947 */ /* 0x000fea0003800000 */
[----:B------:R0:W5:Y:S02]  /*4ba0*/  LDG.E.LTC128B R174, desc[UR36][R10.64+0x20] ;  /* 0x000020240aae7981 */ /* 0x000164000c1e1920 */
.L_x_165:
[----:B------:R-:W-:Y:S05]  /*4bb0*/  BSYNC B1 ;  /* 0x0000000000017941 */ /* 0x000fea0003800000 */
.L_x_164:
[----:B0----5:R-:W-:Y:S01]  /*4bc0*/  FMUL R3, R174, R155 ;  /* 0x0000009bae037220 */ /* 0x021fe20000400000 */
[----:B------:R-:W-:Y:S01]  /*4bd0*/  IMAD.X R15, R167, 0x1, R89, P2 ;  /* 0x00000001a70f7824 */ /* 0x000fe200010e0659 */
[----:B------:R-:W-:Y:S01]  /*4be0*/  ISETP.GT.AND P4, PT, R0, 0x9, P1 ;  /* 0x000000090000780c */ /* 0x000fe20000f84270 */
[----:B------:R-:W-:Y:S01]  /*4bf0*/  BSSY B1, `(.L_x_166) ;  /* 0x0000006000017945 */ /* 0x000fe20003800000 */
[----:B------:R-:W-:Y:S01]  /*4c00*/  FFMA R3, R30, R154, R3 ;  /* 0x0000009a1e037223 */ /* 0x000fe20000000003 */
[----:B------:R-:W-:-:S04]  /*4c10*/  IADD3 R8, P3, P2, R165, R12, R95 ;  /* 0x0000000ca5087210 */ /* 0x000fc80007a7e05f */
[----:B------:R0:W-:Y:S06]  /*4c20*/  @P5 STG.E desc[UR36][R14.64+0x20], R3 ;  /* 0x000020030e005986 */ /* 0x0001ec000c101924 */
[----:B------:R-:W-:Y:S05]  /*4c30*/  @!P4 BRA `(.L_x_167) ;  /* 0x000000000004c947 */ /* 0x000fea0003800000 */
[----:B------:R0:W5:Y:S02]  /*4c40*/  LDG.E.LTC128B R174, desc[UR36][R10.64+0x24] ;  /* 0x000024240aae7981 */ /* 0x000164000c1e1920 */
.L_x_167:
[----:B------:R-:W-:Y:S05]  /*4c50*/  BSYNC B1 ;  /* 0x0000000000017941 */ /* 0x000fea0003800000 */
.L_x_166:
[----:B-----5:R-:W-:Y:S01]  /*4c60*/  FMUL R12, R174, R155 ;  /* 0x0000009bae0c7220 */ /* 0x020fe20000400000 */
[----:B------:R-:W-:Y:S01]  /*4c70*/  IADD3.X R9, R167, R13, R97, P3, P2 ;  /* 0x0000000da7097210 */ /* 0x000fe20001fe4461 */
[----:B------:R-:W-:Y:S01]  /*4c80*/  BSSY B1, `(.L_x_168) ;  /* 0x0000006000017945 */ /* 0x000fe20003800000 */
[----:B------:R-:W-:Y:S01]  /*4c90*/  ISETP.GT.AND P5, PT, R0, 0x10, P0 ;  /* 0x000000100000780c */ /* 0x000fe200007a4270 */
[----:B------:R-:W-:-:S05]  /*4ca0*/  FFMA R31, R31, R154, R12 ;  /* 0x0000009a1f1f7223 */ /* 0x000fca000000000c */
[----:B------:R0:W-:Y:S07]  /*4cb0*/  @P4 STG.E desc[UR36][R8.64+0x24], R31 ;  /* 0x0000241f08004986 */ /* 0x0001ee000c101924 */
[----:B------:R-:W-:Y:S05]  /*4cc0*/  @!P5 BRA `(.L_x_169) ;  /* 0x000000000004d947 */ /* 0x000fea0003800000 */
[----:B------:R0:W5:Y:S02]  /*4cd0*/  LDG.E.LTC128B R174, desc[UR36][R4.64+0x40] ;  /* 0x0000402404ae7981 */ /* 0x000164000c1e1920 */
.L_x_169:
[----:B------:R-:W-:Y:S05]  /*4ce0*/  BSYNC B1 ;  /* 0x0000000000017941 */ /* 0x000fea0003800000 */
.L_x_168:
[----:B0----5:R-:W-:Y:S01]  /*4cf0*/  FMUL R3, R174, R155 ;  /* 0x0000009bae037220 */ /* 0x021fe20000400000 */
[----:B------:R-:W-:Y:S01]  /*4d00*/  ISETP.GT.AND P2, PT, R0, 0x11, P0 ;  /* 0x000000110000780c */ /* 0x000fe20000744270 */
[----:B------:R-:W-:Y:S02]  /*4d10*/  BSSY B1, `(.L_x_170) ;  /* 0x0000005000017945 */ /* 0x000fe40003800000 */
[----:B------:R-:W-:-:S05]  /*4d20*/  FFMA R3, R32, R154, R3 ;  /* 0x0000009a20037223 */ /* 0x000fca0000000003 */
[----:B------:R0:W-:Y:S05]  /*4d30*/  @P5 STG.E desc[UR36][R6.64+0x40], R3 ;  /* 0x0000400306005986 */ /* 0x0001ea000c101924 */
[----:B------:R-:W-:Y:S05]  /*4d40*/  @!P2 BRA `(.L_x_171) ;  /* 0x000000000004a947 */ /* 0x000fea0003800000 */
[----:B------:R0:W5:Y:S02]  /*4d50*/  LDG.E.LTC128B R174, desc[UR36][R4.64+0x44] ;  /* 0x0000442404ae7981 */ /* 0x000164000c1e1920 */
.L_x_171:
[----:B------:R-:W-:Y:S05]  /*4d60*/  BSYNC B1 ;  /* 0x0000000000017941 */ /* 0x000fea0003800000 */
.L_x_170:
[----:B-----5:R-:W-:Y:S01]  /*4d70*/  FMUL R12, R174, R155 ;  /* 0x0000009bae0c7220 */ /* 0x020fe20000400000 */
[----:B------:R-:W-:Y:S01]  /*4d80*/  ISETP.GT.AND P3, PT, R0, 0x10, P1 ;  /* 0x000000100000780c */ /* 0x000fe20000f64270 */
[----:B------:R-:W-:Y:S02]  /*4d90*/  BSSY B1, `(.L_x_172) ;  /* 0x0000005000017945 */ /* 0x000fe40003800000 */
[----:B------:R-:W-:-:S05]  /*4da0*/  FFMA R33, R33, R154, R12 ;  /* 0x0000009a21217223 */ /* 0x000fca000000000c */
[----:B------:R0:W-:Y:S05]  /*4db0*/  @P2 STG.E desc[UR36][R6.64+0x44], R33 ;  /* 0x0000442106002986 */ /* 0x0001ea000c101924 */
[----:B------:R-:W-:Y:S05]  /*4dc0*/  @!P3 BRA `(.L_x_173) ;  /* 0x000000000004b947 */ /* 0x000fea0003800000 */
[----:B------:R0:W5:Y:S02]  /*4dd0*/  LDG.E.LTC128B R174, desc[UR36][R10.64+0x40] ;  /* 0x000040240aae7981 */ /* 0x000164000c1e1920 */
.L_x_173:
[----:B------:R-:W-:Y:S05]  /*4de0*/  BSYNC B1 ;  /* 0x0000000000017941 */ /* 0x000fea0003800000 */
.L_x_172:
[----:B0----5:R-:W-:Y:S01]  /*4df0*/  FMUL R3, R174, R155 ;  /* 0x0000009bae037220 */ /* 0x021fe20000400000 */
[----:B------:R-:W-:Y:S01]  /*4e00*/  ISETP.GT.AND P2, PT, R0, 0x11, P1 ;  /* 0x000000110000780c */ /* 0x000fe20000f44270 */
[----:B------:R-:W-:Y:S02]  /*4e10*/  BSSY B1, `(.L_x_174) ;  /* 0x0000005000017945 */ /* 0x000fe40003800000 */
[----:B------:R-:W-:-:S05]  /*4e20*/  FFMA R3, R34, R154, R3 ;  /* 0x0000009a22037223 */ /* 0x000fca0000000003 */
[----:B------:R0:W-:Y:S05]  /*4e30*/  @P3 STG.E desc[UR36][R8.64+0x40], R3 ;  /* 0x0000400308003986 */ /* 0x0001ea000c101924 */
[----:B------:R-:W-:Y:S05]  /*4e40*/  @!P2 BRA `(.L_x_175) ;  /* 0x000000000004a947 */ /* 0x000fea0003800000 */
[----:B------:R0:W5:Y:S02]  /*4e50*/  LDG.E.LTC128B R174, desc[UR36][R10.64+0x44] ;  /* 0x000044240aae7981 */ /* 0x000164000c1e1920 */
.L_x_175:
[----:B------:R-:W-:Y:S05]  /*4e60*/  BSYNC B1 ;  /* 0x0000000000017941 */ /* 0x000fea0003800000 */
.L_x_174:
[----:B-----5:R-:W-:Y:S01]  /*4e70*/  FMUL R12, R174, R155 ;  /* 0x0000009bae0c7220 */ /* 0x020fe20000400000 */
[----:B------:R-:W-:Y:S01]  /*4e80*/  ISETP.GT.AND P3, PT, R0, 0x18, P0 ;  /* 0x000000180000780c */ /* 0x000fe20000764270 */
[----:B------:R-:W-:Y:S02]  /*4e90*/  BSSY B1, `(.L_x_176) ;  /* 0x0000005000017945 */ /* 0x000fe40003800000 */
[----:B------:R-:W-:-:S05]  /*4ea0*/  FFMA R35, R35, R154, R12 ;  /* 0x0000009a23237223 */ /* 0x000fca000000000c */
[----:B------:R0:W-:Y:S05]  /*4eb0*/  @P2 STG.E desc[UR36][R8.64+0x44], R35 ;  /* 0x0000442308002986 */ /* 0x0001ea000c101924 */
[----:B------:R-:W-:Y:S05]  /*4ec0*/  @!P3 BRA `(.L_x_177) ;  /* 0x000000000004b947 */ /* 0x000fea0003800000 */
[----:B------:R0:W5:Y:S02]  /*4ed0*/  LDG.E.LTC128B R174, desc[UR36][R4.64+0x60] ;  /* 0x0000602404ae7981 */ /* 0x000164000c1e1920 */
.L_x_177:
[----:B------:R-:W-:Y:S05]  /*4ee0*/  BSYNC B1 ;  /* 0x0000000000017941 */ /* 0x000fea0003800000 */
.L_x_176:
[----:B0----5:R-:W-:Y:S01]  /*4ef0*/  FMUL R3, R174, R155 ;  /* 0x0000009bae037220 */ /* 0x021fe20000400000 */
[----:B------:R-:W-:Y:S01]  /*4f00*/  ISETP.GT.AND P2, PT, R0, 0x19, P0 ;  /* 0x000000190000780c */ /* 0x000fe20000744270 */
[----:B------:R-:W-:Y:S02]  /*4f10*/  BSSY B1, `(.L_x_178) ;  /* 0x0000005000017945 */ /* 0x000fe40003800000 */
[----:B------:R-:W-:-:S05]  /*4f20*/  FFMA R3, R36, R154, R3 ;  /* 0x0000009a24037223 */ /* 0x000fca0000000003 */
[----:B------:R0:W-:Y:S05]  /*4f30*/  @P3 STG.E desc[UR36][R6.64+0x60], R3 ;  /* 0x0000600306003986 */ /* 0x0001ea000c101924 */
[----:B------:R-:W-:Y:S05]  /*4f40*/  @!P2 BRA `(.L_x_179) ;  /* 0x000000000004a947 */ /* 0x000fea0003800000 */
[----:B------:R0:W5:Y:S02]  /*4f50*/  LDG.E.LTC128B R174, desc[UR36][R4.64+0x64] ;  /* 0x0000642404ae7981 */ /* 0x000164000c1e1920 */
.L_x_179:
[----:B------:R-:W-:Y:S05]  /*4f60*/  BSYNC B1 ;  /* 0x0000000000017941 */ /* 0x000fea0003800000 */
.L_x_178:
[----:B-----5:R-:W-:Y:S01]  /*4f70*/  FMUL R12, R174, R155 ;  /* 0x0000009bae0c7220 */ /* 0x020fe20000400000 */
[----:B------:R-:W-:Y:S01]  /*4f80*/  ISETP.GT.AND P3, PT, R0, 0x18, P1 ;  /* 0x000000180000780c */ /* 0x000fe20000f64270 */
[----:B------:R-:W-:Y:S02]  /*4f90*/  BSSY B1, `(.L_x_180) ;  /* 0x0000005000017945 */ /* 0x000fe40003800000 */
[----:B------:R-:W-:-:S05]  /*4fa0*/  FFMA R37, R37, R154, R12 ;  /* 0x0000009a25257223 */ /* 0x000fca000000000c */
[----:B------:R0:W-:Y:S05]  /*4fb0*/  @P2 STG.E desc[UR36][R6.64+0x64], R37 ;  /* 0x0000642506002986 */ /* 0x0001ea000c101924 */
[----:B------:R-:W-:Y:S05]  /*4fc0*/  @!P3 BRA `(.L_x_181) ;  /* 0x000000000004b947 */ /* 0x000fea0003800000 */
[----:B------:R0:W5:Y:S02]  /*4fd0*/  LDG.E.LTC128B R174, desc[UR36][R10.64+0x60] ;  /* 0x000060240aae7981 */ /* 0x000164000c1e1920 */
.L_x_181:
[----:B------:R-:W-:Y:S05]  /*4fe0*/  BSYNC B1 ;  /* 0x0000000000017941 */ /* 0x000fea0003800000 */
.L_x_180:
[----:B0----5:R-:W-:Y:S01]  /*4ff0*/  FMUL R3, R174, R155 ;  /* 0x0000009bae037220 */ /* 0x021fe20000400000 */
[----:B------:R-:W-:Y:S01]  /*5000*/  ISETP.GT.AND P2, PT, R0, 0x19, P1 ;  /* 0x000000190000780c */ /* 0x000fe20000f44270 */
[----:B------:R-:W-:Y:S02]  /*5010*/  BSSY B1, `(.L_x_182) ;  /* 0x0000005000017945 */ /* 0x000fe40003800000 */
[----:B------:R-:W-:-:S05]  /*5020*/  FFMA R3, R38, R154, R3 ;  /* 0x0000009a26037223 */ /* 0x000fca0000000003 */
[----:B------:R0:W-:Y:S05]  /*5030*/  @P3 STG.E desc[UR36][R8.64+0x60], R3 ;  /* 0x0000600308003986 */ /* 0x0001ea000c101924 */
[----:B------:R-:W-:Y:S05]  /*5040*/  @!P2 BRA `(.L_x_183) ;  /* 0x000000000004a947 */ /* 0x000fea0003800000 */
[----:B------:R0:W5:Y:S02]  /*5050*/  LDG.E.LTC128B R174, desc[UR36][R10.64+0x64] ;  /* 0x000064240aae7981 */ /* 0x000164000c1e1920 */
.L_x_183:
[----:B------:R-:W-:Y:S05]  /*5060*/  BSYNC B1 ;  /* 0x0000000000017941 */ /* 0x000fea0003800000 */
.L_x_182:
[----:B-----5:R-:W-:Y:S01]  /*5070*/  FMUL R12, R174, R155 ;  /* 0x0000009bae0c7220 */ /* 0x020fe20000400000 */
[----:B------:R-:W-:Y:S01]  /*5080*/  ISETP.GT.AND P3, PT, R0, 0x20, P0 ;  /* 0x000000200000780c */ /* 0x000fe20000764270 */
[----:B------:R-:W-:Y:S02]  /*5090*/  BSSY B1, `(.L_x_184) ;  /* 0x0000005000017945 */ /* 0x000fe40003800000 */
[----:B------:R-:W-:-:S05]  /*50a0*/  FFMA R39, R39, R154, R12 ;  /* 0x0000009a27277223 */ /* 0x000fca000000000c */
[----:B------:R0:W-:Y:S05]  /*50b0*/  @P2 STG.E desc[UR36][R8.64+0x64], R39 ;  /* 0x0000642708002986 */ /* 0x0001ea000c101924 */
[----:B------:R-:W-:Y:S05]  /*50c0*/  @!P3 BRA `(.L_x_185) ;  /* 0x000000000004b947 */ /* 0x000fea0003800000 */
[----:B------:R0:W5:Y:S02]  /*50d0*/  LDG.E.LTC128B R174, desc[UR36][R4.64+0x80] ;  /* 0x0000802404ae7981 */ /* 0x000164000c1e1920 */
.L_x_185:
[----:B------:R-:W-:Y:S05]  /*50e0*/  BSYNC B1 ;  /* 0x0000000000017941 */ /* 0x000fea0003800000 */
.L_x_184:
[----:B0----5:R-:W-:Y:S01]  /*50f0*/  FMUL R3, R174, R155 ;  /* 0x0000009bae037220 */ /* 0x021fe20000400000 */
[----:B------:R-:W-:Y:S01]  /*5100*/  ISETP.GT.AND P2, PT, R0, 0x21, P0 ;  /* 0x000000210000780c */ /* 0x000fe20000744270 */
[----:B------:R-:W-:Y:S02]  /*5110*/  BSSY B1, `(.L_x_186) ;  /* 0x0000005000017945 */ /* 0x000fe40003800000 */
[----:B------:R-:W-:-:S05]  /*5120*/  FFMA R3, R40, R154, R3 ;  /* 0x0000009a28037223 */ /* 0x000fca0000000003 */
[----:B------:R0:W-:Y:S05]  /*5130*/  @P3 STG.E desc[UR36][R6.64+0x80], R3 ;  /* 0x0000800306003986 */ /* 0x0001ea000c101924 */
[----:B------:R-:W-:Y:S05]  /*5140*/  @!P2 BRA `(.L_x_187) ;  /* 0x000000000004a947 */ /* 0x000fea0003800000 */
[----:B------:R0:W5:Y:S02]  /*5150*/  LDG.E.LTC128B R174, desc[UR36][R4.64+0x84] ;  /* 0x0000842404ae7981 */ /* 0x000164000c1e1920 */
.L_x_187:
[----:B------:R-:W-:Y:S05]  /*5160*/  BSYNC B1 ;  /* 0x0000000000017941 */ /* 0x000fea0003800000 */
.L_x_186:
[----:B-----5:R-:W-:Y:S01]  /*5170*/  FMUL R12, R174, R155 ;  /* 0x0000009bae0c7220 */ /* 0x020fe20000400000 */
[----:B------:R-:W-:Y:S01]  /*5180*/  ISETP.GT.AND P3, PT, R0, 0x20, P1 ;  /* 0x000000200000780c */ /* 0x000fe20000f64270 */
[----:B------:R-:W-:Y:S02]  /*5190*/  BSSY B1, `(.L_x_188) ;  /* 0x0000005000017945 */ /* 0x000fe40003800000 */
[----:B------:R-:W-:-:S05]  /*51a0*/  FFMA R41, R41, R154, R12 ;  /* 0x0000009a29297223 */ /* 0x000fca000000000c */
[----:B------:R0:W-:Y:S05]  /*51b0*/  @P2 STG.E desc[UR36][R6.64+0x84], R41 ;  /* 0x0000842906002986 */ /* 0x0001ea000c101924 */
[----:B------:R-:W-:Y:S05]  /*51c0*/  @!P3 BRA `(.L_x_189) ;  /* 0x000000000004b947 */ /* 0x000fea0003800000 */
[----:B------:R0:W5:Y:S02]  /*51d0*/  LDG.E.LTC128B R174, desc[UR36][R10.64+0x80] ;  /* 0x000080240aae7981 */ /* 0x000164000c1e1920 */
.L_x_189:
[----:B------:R-:W-:Y:S05]  /*51e0*/  BSYNC B1 ;  /* 0x0000000000017941 */ /* 0x000fea0003800000 */
.L_x_188:
[----:B0----5:R-:W-:Y:S01]  /*51f0*/  FMUL R3, R174, R155 ;  /* 0x0000009bae037220 */ /* 0x021fe20000400000 */
[----:B------:R-:W-:Y:S01]  /*5200*/  ISETP.GT.AND P2, PT, R0, 0x21, P1 ;  /* 0x000000210000780c */ /* 0x000fe20000f44270 */
[----:B------:R-:W-:Y:S02]  /*5210*/  BSSY B1, `(.L_x_190) ;  /* 0x0000005000017945 */ /* 0x000fe40003800000 */
[----:B------:R-:W-:-:S05]  /*5220*/  FFMA R3, R42, R154, R3 ;  /* 0x0000009a2a037223 */ /* 0x000fca0000000003 */
[----:B------:R0:W-:Y:S05]  /*5230*/  @P3 STG.E desc[UR36][R8.64+0x80], R3 ;  /* 0x0000800308003986 */ /* 0x0001ea000c101924 */
[----:B------:R-:W-:Y:S05]  /*5240*/  @!P2 BRA `(.L_x_191) ;  /* 0x000000000004a947 */ /* 0x000fea0003800000 */
[----:B------:R0:W5:Y:S02]  /*5250*/  LDG.E.LTC128B R174, desc[UR36][R10.64+0x84] ;  /* 0x000084240aae7981 */ /* 0x000164000c1e1920 */
.L_x_191:
[----:B------:R-:W-:Y:S05]  /*5260*/  BSYNC B1 ;  /* 0x0000000000017941 */ /* 0x000fea0003800000 */
.L_x_190:
[----:B-----5:R-:W-:Y:S01]  /*5270*/  FMUL R12, R174, R155 ;  /* 0x0000009bae0c7220 */ /* 0x020fe20000400000 */
[----:B------:R-:W-:Y:S01]  /*5280*/  ISETP.GT.AND P3, PT, R0, 0x28, P0 ;  /* 0x000000280000780c */ /* 0x000fe20000764270 */
[----:B------:R-:W-:Y:S02]  /*5290*/  BSSY B1, `(.L_x_192) ;  /* 0x0000005000017945 */ /* 0x000fe40003800000 */
[----:B------:R-:W-:-:S05]  /*52a0*/  FFMA R43, R43, R154, R12 ;  /* 0x0000009a2b2b7223 */ /* 0x000fca000000000c */
[----:B------:R0:W-:Y:S05]  /*52b0*/  @P2 STG.E desc[UR36][R8.64+0x84], R43 ;  /* 0x0000842b08002986 */ /* 0x0001ea000c101924 */
[----:B------:R-:W-:Y:S05]  /*52c0*/  @!P3 BRA `(.L_x_193) ;  /* 0x000000000004b947 */ /* 0x000fea0003800000 */
[----:B------:R0:W5:Y:S02]  /*52d0*/  LDG.E.LTC128B R174, desc[UR36][R4.64+0xa0] ;  /* 0x0000a02404ae7981 */ /* 0x000164000c1e1920 */
.L_x_193:
[----:B------:R-:W-:Y:S05]  /*52e0*/  BSYNC B1 ;  /* 0x0000000000017941 */ /* 0x000fea0003800000 */
.L_x_192:
[----:B0----5:R-:W-:Y:S01]  /*52f0*/  FMUL R3, R174, R155 ;  /* 0x0000009bae037220 */ /* 0x021fe20000400000 */
[----:B------:R-:W-:Y:S01]  /*5300*/  ISETP.GT.AND P2, PT, R0, 0x29, P0 ;  /* 0x000000290000780c */ /* 0x000fe20000744270 */
[----:B------:R-:W-:Y:S02]  /*5310*/  BSSY B1, `(.L_x_194) ;  /* 0x0000005000017945 */ /* 0x000fe40003800000 */
[----:B------:R-:W-:-:S05]  /*5320*/  FFMA R3, R44, R154, R3 ;  /* 0x0000009a2c037223 */ /* 0x000fca0000000003 */
[----:B------:R0:W-:Y:S05]  /*5330*/  @P3 STG.E desc[UR36][R6.64+0xa0], R3 ;  /* 0x0000a00306003986 */ /* 0x0001ea000c101924 */
[----:B------:R-:W-:Y:S05]  /*5340*/  @!P2 BRA `(.L_x_195) ;  /* 0x000000000004a947 */ /* 0x000fea0003800000 */
[----:B------:R0:W5:Y:S02]  /*5350*/  LDG.E.LTC128B R174, desc[UR36][R4.64+0xa4] ;  /* 0x0000a42404ae7981 */ /* 0x000164000c1e1920 */
.L_x_195:
[----:B------:R-:W-:Y:S05]  /*5360*/  BSYNC B1 ;  /* 0x0000000000017941 */ /* 0x000fea0003800000 */
.L_x_194:
[----:B-----5:R-:W-:Y:S01]  /*5370*/  FMUL R12, R174, R155 ;  /* 0x0000009bae0c7220 */ /* 0x020fe20000400000 */
[----:B------:R-:W-:Y:S01]  /*5380*/  ISETP.GT.AND P3, PT, R0, 0x28, P1 ;  /* 0x000000280000780c */ /* 0x000fe20000f64270 */
[----:B------:R-:W-:Y:S02]  /*5390*/  BSSY B1, `(.L_x_196) ;  /* 0x0000005000017945 */ /* 0x000fe40003800000 */
[----:B------:R-:W-:-:S05]  /*53a0*/  FFMA R45, R45, R154, R12 ;  /* 0x0000009a2d2d7223 */ /* 0x000fca000000000c */
[----:B------:R0:W-:Y:S05]  /*53b0*/  @P2 STG.E desc[UR36][R6.64+0xa4], R45 ;  /* 0x0000a42d06002986 */ /* 0x0001ea000c101924 */
[----:B------:R-:W-:Y:S05]  /*53c0*/  @!P3 BRA `(.L_x_197) ;  /* 0x000000000004b947 */ /* 0x000fea0003800000 */
[----:B------:R0:W5:Y:S02]  /*53d0*/  LDG.E.LTC128B R174, desc[UR36][R10.64+0xa0] ;  /* 0x0000a0240aae7981 */ /* 0x000164000c1e1920 */
.L_x_197:
[----:B------:R-:W-:Y:S05]  /*53e0*/  BSYNC B1 ;  /* 0x0000000000017941 */ /* 0x000fea0003800000 */
.L_x_196:
[----:B0----5:R-:W-:Y:S01]  /*53f0*/  FMUL R3, R174, R155 ;  /* 0x0000009bae037220 */ /* 0x021fe20000400000 */
[----:B------:R-:W-:Y:S01]  /*5400*/  ISETP.GT.AND P2, PT, R0, 0x29, P1 ;  /* 0x000000290000780c */ /* 0x000fe20000f44270 */
[----:B------:R-:W-:Y:S02]  /*5410*/  BSSY B1, `(.L_x_198) ;  /* 0x0000005000017945 */ /* 0x000fe40003800000 */
[----:B------:R-:W-:-:S05]  /*5420*/  FFMA R3, R46, R154, R3 ;  /* 0x0000009a2e037223 */ /* 0x000fca0000000003 */
[----:B------:R0:W-:Y:S05]  /*5430*/  @P3 STG.E desc[UR36][R8.64+0xa0], R3 ;  /* 0x0000a00308003986 */ /* 0x0001ea000c101924 */
[----:B------:R-:W-:Y:S05]  /*5440*/  @!P2 BRA `(.L_x_199) ;  /* 0x000000000004a947 */ /* 0x000fea0003800000 */
[----:B------:R0:W5:Y:S02]  /*5450*/  LDG.E.LTC128B R174, desc[UR36][R10.64+0xa4] ;  /* 0x0000a4240aae7981 */ /* 0x000164000c1e1920 */
.L_x_199:
[----:B------:R-:W-:Y:S05]  /*5460*/  BSYNC B1 ;  /* 0x0000000000017941 */ /* 0x000fea0003800000 */
.L_x_198:
[----:B-----5:R-:W-:Y:S01]  /*5470*/  FMUL R12, R174, R155 ;  /* 0x0000009bae0c7220 */ /* 0x020fe20000400000 */
[----:B------:R-:W-:Y:S01]  /*5480*/  ISETP.GT.AND P3, PT, R0, 0x30, P0 ;  /* 0x000000300000780c */ /* 0x000fe20000764270 */
[----:B------:R-:W-:Y:S02]  /*5490*/  BSSY B1, `(.L_x_200) ;  /* 0x0000005000017945 */ /* 0x000fe40003800000 */
[----:B------:R-:W-:-:S05]  /*54a0*/  FFMA R47, R47, R154, R12 ;  /* 0x0000009a2f2f7223 */ /* 0x000fca000000000c */
[----:B------:R0:W-:Y:S05]  /*54b0*/  @P2 STG.E desc[UR36][R8.64+0xa4], R47 ;  /* 0x0000a42f08002986 */ /* 0x0001ea000c101924 */
[----:B------:R-:W-:Y:S05]  /*54c0*/  @!P3 BRA `(.L_x_201) ;  /* 0x000000000004b947 */ /* 0x000fea0003800000 */
[----:B------:R0:W5:Y:S02]  /*54d0*/  LDG.E.LTC128B R174, desc[UR36][R4.64+0xc0] ;  /* 0x0000c02404ae7981 */ /* 0x000164000c1e1920 */
.L_x_201:
[----:B------:R-:W-:Y:S05]  /*54e0*/  BSYNC B1 ;  /* 0x0000000000017941 */ /* 0x000fea0003800000 */
.L_x_200:
[----:B0----5:R-:W-:Y:S01]  /*54f0*/  FMUL R3, R174, R155 ;  /* 0x0000009bae037220 */ /* 0x021fe20000400000 */
[----:B------:R-:W-:Y:S01]  /*5500*/  ISETP.GT.AND P2, PT, R0, 0x31, P0 ;  /* 0x000000310000780c */ /* 0x000fe20000744270 */
[----:B------:R-:W-:Y:S02]  /*5510*/  BSSY B1, `(.L_x_202) ;  /* 0x0000005000017945 */ /* 0x000fe40003800000 */
[----:B------:R-:W-:-:S05]  /*5520*/  FFMA R3, R48, R154, R3 ;  /* 0x0000009a30037223 */ /* 0x000fca0000000003 */
[----:B------:R0:W-:Y:S05]  /*5530*/  @P3 STG.E desc[UR36][R6.64+0xc0], R3 ;  /* 0x0000c00306003986 */ /* 0x0001ea000c101924 */
[----:B------:R-:W-:Y:S05]  /*5540*/  @!P2 BRA `(.L_x_203) ;  /* 0x000000000004a947 */ /* 0x000fea0003800000 */
[----:B------:R0:W5:Y:S02]  /*5550*/  LDG.E.LTC128B R174, desc[UR36][R4.64+0xc4] ;  /* 0x0000c42404ae7981 */ /* 0x000164000c1e1920 */
.L_x_203:
[----:B------:R-:W-:Y:S05]  /*5560*/  BSYNC B1 ;  /* 0x0000000000017941 */ /* 0x000fea0003800000 */
.L_x_202:
[----:B-----5:R-:W-:Y:S01]  /*5570*/  FMUL R12, R174, R155 ;  /* 0x0000009bae0c7220 */ /* 0x020fe20000400000 */
[----:B------:R-:W-:Y:S01]  /*5580*/  ISETP.GT.AND P3, PT, R0, 0x30, P1 ;  /* 0x000000300000780c */ /* 0x000fe20000f64270 */
[----:B------:R-:W-:Y:S02]  /*5590*/  BSSY B1, `(.L_x_204) ;  /* 0x0000005000017945 */ /* 0x000fe40003800000 */
[----:B------:R-:W-:-:S05]  /*55a0*/  FFMA R49, R49, R154, R12 ;  /* 0x0000009a31317223 */ /* 0x000fca000000000c */
[----:B------:R0:W-:Y:S05]  /*55b0*/  @P2 STG.E desc[UR36][R6.64+0xc4], R49 ;  /* 0x0000c43106002986 */ /* 0x0001ea000c101924 */
[----:B------:R-:W-:Y:S05]  /*55c0*/  @!P3 BRA `(.L_x_205) ;  /* 0x000000000004b947 */ /* 0x000fea0003800000 */
[----:B------:R0:W5:Y:S02]  /*55d0*/  LDG.E.LTC128B R174, desc[UR36][R10.64+0xc0] ;  /* 0x0000c0240aae7981 */ /* 0x000164000c1e1920 */
.L_x_205:
[----:B------:R-:W-:Y:S05]  /*55e0*/  BSYNC B1 ;  /* 0x0000000000017941 */ /* 0x000fea0003800000 */
.L_x_204:
[----:B0----5:R-:W-:Y:S01]  /*55f0*/  FMUL R3, R174, R155 ;  /* 0x0000009bae037220 */ /* 0x021fe20000400000 */
[----:B------:R-:W-:Y:S01]  /*5600*/  ISETP.GT.AND P2, PT, R0, 0x31, P1 ;  /* 0x000000310000780c */ /* 0x000fe20000f44270 */
[----:B------:R-:W-:Y:S02]  /*5610*/  BSSY B1, `(.L_x_206) ;  /* 0x0000005000017945 */ /* 0x000fe40003800000 */
[----:B------:R-:W-:-:S05]  /*5620*/  FFMA R3, R50, R154, R3 ;  /* 0x0000009a32037223 */ /* 0x000fca0000000003 */
[----:B------:R0:W-:Y:S05]  /*5630*/  @P3 STG.E desc[UR36][R8.64+0xc0], R3 ;  /* 0x0000c00308003986 */ /* 0x0001ea000c101924 */
[----:B------:R-:W-:Y:S05]  /*5640*/  @!P2 BRA `(.L_x_207) ;  /* 0x000000000004a947 */ /* 0x000fea0003800000 */
[----:B------:R0:W5:Y:S02]  /*5650*/  LDG.E.LTC128B R174, desc[UR36][R10.64+0xc4] ;  /* 0x0000c4240aae7981 */ /* 0x000164000c1e1920 */
.L_x_207:
[----:B------:R-:W-:Y:S05]  /*5660*/  BSYNC B1 ;  /* 0x0000000000017941 */ /* 0x000fea0003800000 */
.L_x_206:
[----:B-----5:R-:W-:Y:S01]  /*5670*/  FMUL R12, R174, R155 ;  /* 0x0000009bae0c7220 */ /* 0x020fe20000400000 */
[----:B------:R-:W-:Y:S01]  /*5680*/  ISETP.GT.AND P3, PT, R0, 0x38, P0 ;  /* 0x000000380000780c */ /* 0x000fe20000764270 */
[----:B------:R-:W-:Y:S02]  /*5690*/  BSSY B1, `(.L_x_208) ;  /* 0x0000005000017945 */ /* 0x000fe40003800000 */
[----:B------:R-:W-:-:S05]  /*56a0*/  FFMA R51, R51, R154, R12 ;  /* 0x0000009a33337223 */ /* 0x000fca000000000c */
[----:B------:R0:W-:Y:S05]  /*56b0*/  @P2 STG.E desc[UR36][R8.64+0xc4], R51 ;  /* 0x0000c43308002986 */ /* 0x0001ea000c101924 */
[----:B------:R-:W-:Y:S05]  /*56c0*/  @!P3 BRA `(.L_x_209) ;  /* 0x000000000004b947 */ /* 0x000fea0003800000 */
[----:B------:R0:W5:Y:S02]  /*56d0*/  LDG.E.LTC128B R174, desc[UR36][R4.64+0xe0] ;  /* 0x0000e02404ae7981 */ /* 0x000164000c1e1920 */
.L_x_209:
[----:B------:R-:W-:Y:S05]  /*56e0*/  BSYNC B1 ;  /* 0x0000000000017941 */ /* 0x000fea0003800000 */
.L_x_208:
[----:B0----5:R-:W-:Y:S01]  /*56f0*/  FMUL R3, R174, R155 ;  /* 0x0000009bae037220 */ /* 0x021fe20000400000 */
[----:B------:R-:W-:Y:S01]  /*5700*/  ISETP.GT.AND P2, PT, R0, 0x39, P0 ;  /* 0x000000390000780c */ /* 0x000fe20000744270 */
[----:B------:R-:W-:Y:S02]  /*5710*/  BSSY B1, `(.L_x_210) ;  /* 0x0000005000017945 */ /* 0x000fe40003800000 */
[----:B------:R-:W-:-:S05]  /*5720*/  FFMA R3, R52, R154, R3 ;  /* 0x0000009a34037223 */ /* 0x000fca0000000003 */
[----:B------:R0:W-:Y:S05]  /*5730*/  @P3 STG.E desc[UR36][R6.64+0xe0], R3 ;  /* 0x0000e00306003986 */ /* 0x0001ea000c101924 */
[----:B------:R-:W-:Y:S05]  /*5740*/  @!P2 BRA `(.L_x_211) ;  /* 0x000000000004a947 */ /* 0x000fea0003800000 */
[----:B------:R0:W5:Y:S02]  /*5750*/  LDG.E.LTC128B R174, desc[UR36][R4.64+0xe4] ;  /* 0x0000e42404ae7981 */ /* 0x000164000c1e1920 */
.L_x_211:
[----:B------:R-:W-:Y:S05]  /*5760*/  BSYNC B1 ;  /* 0x0000000000017941 */ /* 0x000fea0003800000 */
.L_x_210:
[----:B-----5:R-:W-:Y:S01]  /*5770*/  FMUL R12, R174, R155 ;  /* 0x0000009bae0c7220 */ /* 0x020fe20000400000 */
[----:B------:R-:W-:Y:S01]  /*5780*/  ISETP.GT.AND P3, PT, R0, 0x38, P1 ;  /* 0x000000380000780c */ /* 0x000fe20000f64270 */
[----:B------:R-:W-:Y:S02]  /*5790*/  BSSY B1, `(.L_x_212) ;  /* 0x0000005000017945 */ /* 0x000fe40003800000 */
[----:B------:R-:W-:-:S05]  /*57a0*/  FFMA R53, R53, R154, R12 ;  /* 0x0000009a35357223 */ /* 0x000fca000000000c */
[----:B------:R0:W-:Y:S05]  /*57b0*/  @P2 STG.E desc[UR36][R6.64+0xe4], R53 ;  /* 0x0000e43506002986 */ /* 0x0001ea000c101924 */
[----:B------:R-:W-:Y:S05]  /*57c0*/  @!P3 BRA `(.L_x_213) ;  /* 0x000000000004b947 */ /* 0x000fea0003800000 */
[----:B------:R0:W5:Y:S02]  /*57d0*/  LDG.E.LTC128B R174, desc[UR36][R10.64+0xe0] ;  /* 0x0000e0240aae7981 */ /* 0x000164000c1e1920 */
.L_x_213:
[----:B------:R-:W-:Y:S05]  /*57e0*/  BSYNC B1 ;  /* 0x0000000000017941 */ /* 0x000fea0003800000 */
.L_x_212:
[----:B0----5:R-:W-:Y:S01]  /*57f0*/  FMUL R3, R174, R155 ;  /* 0x0000009bae037220 */ /* 0x021fe20000400000 */
[----:B------:R-:W-:Y:S01]  /*5800*/  ISETP.GT.AND P2, PT, R0, 0x39, P1 ;  /* 0x000000390000780c */ /* 0x000fe20000f44270 */
[----:B------:R-:W-:Y:S02]  /*5810*/  BSSY B1, `(.L_x_214) ;  /* 0x0000005000017945 */ /* 0x000fe40003800000 */
[----:B------:R-:W-:-:S05]  /*5820*/  FFMA R3, R54, R154, R3 ;  /* 0x0000009a36037223 */ /* 0x000fca0000000003 */
[----:B------:R0:W-:Y:S05]  /*5830*/  @P3 STG.E desc[UR36][R8.64+0xe0], R3 ;  /* 0x0000e00308003986 */ /* 0x0001ea000c101924 */
[----:B------:R-:W-:Y:S05]  /*5840*/  @!P2 BRA `(.L_x_215) ;  /* 0x000000000004a947 */ /* 0x000fea0003800000 */
[----:B------:R0:W5:Y:S02]  /*5850*/  LDG.E.LTC128B R174, desc[UR36][R10.64+0xe4] ;  /* 0x0000e4240aae7981 */ /* 0x000164000c1e1920 */
.L_x_215:
[----:B------:R-:W-:Y:S05]  /*5860*/  BSYNC B1 ;  /* 0x0000000000017941 */ /* 0x000fea0003800000 */
.L_x_214:
[----:B-----5:R-:W-:Y:S01]  /*5870*/  FMUL R12, R174, R155 ;  /* 0x0000009bae0c7220 */ /* 0x020fe20000400000 */
[----:B------:R-:W-:Y:S01]  /*5880*/  ISETP.GT.AND P3, PT, R0, 0x40, P0 ;  /* 0x000000400000780c */ /* 0x000fe20000764270 */
[----:B------:R-:W-:Y:S02]  /*5890*/  BSSY B1, `(.L_x_216) ;  /* 0x0000005000017945 */ /* 0x000fe40003800000 */
[----:B------:R-:W-:-:S05]  /*58a0*/  FFMA R55, R55, R154, R12 ;  /* 0x0000009a37377223 */ /* 0x000fca000000000c */
[----:B------:R0:W-:Y:S05]  /*58b0*/  @P2 STG.E desc[UR36][R8.64+0xe4], R55 ;  /* 0x0000e43708002986 */ /* 0x0001ea000c101924 */
[----:B------:R-:W-:Y:S05]  /*58c0*/  @!P3 BRA `(.L_x_217) ;  /* 0x000000000004b947 */ /* 0x000fea0003800000 */
[----:B------:R0:W5:Y:S02]  /*58d0*/  LDG.E.LTC128B R174, desc[UR36][R4.64+0x100] ;  /* 0x0001002404ae7981 */ /* 0x000164000c1e1920 */
.L_x_217:
[----:B------:R-:W-:Y:S05]  /*58e0*/  BSYNC B1 ;  /* 0x0000000000017941 */ /* 0x000fea0003800000 */
.L_x_216:
[----:B0----5:R-:W-:Y:S01]  /*58f0*/  FMUL R3, R174, R155 ;  /* 0x0000009bae037220 */ /* 0x021fe20000400000 */
[----:B------:R-:W-:Y:S01]  /*5900*/  ISETP.GT.AND P2, PT, R0, 0x41, P0 ;  /* 0x000000410000780c */ /* 0x000fe20000744270 */
[----:B------:R-:W-:Y:S02]  /*5910*/  BSSY B1, `(.L_x_218) ;  /* 0x0000005000017945 */ /* 0x000fe40003800000 */
[----:B------:R-:W-:-:S05]  /*5920*/  FFMA R3, R56, R154, R3 ;  /* 0x0000009a38037223 */ /* 0x000fca0000000003 */
[----:B------:R0:W-:Y:S05]  /*5930*/  @P3 STG.E desc[UR36][R6.64+0x100], R3 ;  /* 0x0001000306003986 */ /* 0x0001ea000c101924 */
[----:B------:R-:W-:Y:S05]  /*5940*/  @!P2 BRA `(.L_x_219) ;  /* 0x000000000004a947 */ /* 0x000fea0003800000 */
[----:B------:R0:W5:Y:S02]  /*5950*/  LDG.E.LTC128B R174, desc[UR36][R4.64+0x104] ;  /* 0x0001042404ae7981 */ /* 0x000164000c1e1920 */
.L_x_219:
[----:B------:R-:W-:Y:S05]  /*5960*/  BSYNC B1 ;  /* 0x0000000000017941 */ /* 0x000fea0003800000 */
.L_x_218:
[----:B-----5:R-:W-:Y:S01]  /*5970*/  FMUL R12, R174, R155 ;  /* 0x0000009bae0c7220 */ /* 0x020fe20000400000 */
[----:B------:R-:W-:Y:S01]  /*5980*/  ISETP.GT.AND P3, PT, R0, 0x40, P1 ;  /* 0x000000400000780c */ /* 0x000fe20000f64270 */
[----:B------:R-:W-:Y:S02]  /*5990*/  BSSY B1, `(.L_x_220) ;  /* 0x0000005000017945 */ /* 0x000fe40003800000 */
[----:B------:R-:W-:-:S05]  /*59a0*/  FFMA R57, R57, R154, R12 ;  /* 0x0000009a39397223 */ /* 0x000fca000000000c */
[----:B------:R0:W-:Y:S05]  /*59b0*/  @P2 STG.E desc[UR36][R6.64+0x104], R57 ;  /* 0x0001043906002986 */ /* 0x0001ea000c101924 */
[----:B------:R-:W-:Y:S05]  /*59c0*/  @!P3 BRA `(.L_x_221) ;  /* 0x000000000004b947 */ /* 0x000fea0003800000 */
[----:B------:R0:W5:Y:S02]  /*59d0*/  LDG.E.LTC128B R174, desc[UR36][R10.64+0x100] ;  /* 0x000100240aae7981 */ /* 0x000164000c1e1920 */
.L_x_221:
[----:B------:R-:W-:Y:S05]  /*59e0*/  BSYNC B1 ;  /* 0x0000000000017941 */ /* 0x000fea0003800000 */
.L_x_220:
[----:B0----5:R-:W-:Y:S01]  /*59f0*/  FMUL R3, R174, R155 ;  /* 0x0000009bae037220 */ /* 0x021fe20000400000 */
[----:B------:R-:W-:Y:S01]  /*5a00*/  ISETP.GT.AND P2, PT, R0, 0x41, P1 ;  /* 0x000000410000780c */ /* 0x000fe20000f44270 */
[----:B------:R-:W-:Y:S02]  /*5a10*/  BSSY B1, `(.L_x_222) ;  /* 0x0000005000017945 */ /* 0x000fe40003800000 */
[----:B------:R-:W-:-:S05]  /*5a20*/  FFMA R3, R58, R154, R3 ;  /* 0x0000009a3a037223 */ /* 0x000fca0000000003 */
[----:B------:R0:W-:Y:S05]  /*5a30*/  @P3 STG.E desc[UR36][R8.64+0x100], R3 ;  /* 0x0001000308003986 */ /* 0x0001ea000c101924 */
[----:B------:R-:W-:Y:S05]  /*5a40*/  @!P2 BRA `(.L_x_223) ;  /* 0x000000000004a947 */ /* 0x000fea0003800000 */
[----:B------:R0:W5:Y:S02]  /*5a50*/  LDG.E.LTC128B R174, desc[UR36][R10.64+0x104] ;  /* 0x000104240aae7981 */ /* 0x000164000c1e1920 */
.L_x_223:
[----:B------:R-:W-:Y:S05]  /*5a60*/  BSYNC B1 ;  /* 0x0000000000017941 */ /* 0x000fea0003800000 */
.L_x_222:
[----:B-----5:R-:W-:Y:S01]  /*5a70*/  FMUL R12, R174, R155 ;  /* 0x0000009bae0c7220 */ /* 0x020fe20000400000 */
[----:B------:R-:W-:Y:S01]  /*5a80*/  ISETP.GT.AND P3, PT, R0, 0x48, P0 ;  /* 0x000000480000780c */ /* 0x000fe20000764270 */
[----:B------:R-:W-:Y:S02]  /*5a90*/  BSSY B1, `(.L_x_224) ;  /* 0x0000005000017945 */ /* 0x000fe40003800000 */
[----:B------:R-:W-:-:S05]  /*5aa0*/  FFMA R59, R59, R154, R12 ;  /* 0x0000009a3b3b7223 */ /* 0x000fca000000000c */
[----:B------:R0:W-:Y:S05]  /*5ab0*/  @P2 STG.E desc[UR36][R8.64+0x104], R59 ;  /* 0x0001043b08002986 */ /* 0x0001ea000c101924 */
[----:B------:R-:W-:Y:S05]  /*5ac0*/  @!P3 BRA `(.L_x_225) ;  /* 0x000000000004b947 */ /* 0x000fea0003800000 */
[----:B------:R0:W5:Y:S02]  /*5ad0*/  LDG.E.LTC128B R174, desc[UR36][R4.64+0x120] ;  /* 0x0001202404ae7981 */ /* 0x000164000c1e1920 */
.L_x_225:
[----:B------:R-:W-:Y:S05]  /*5ae0*/  BSYNC B1 ;  /* 0x0000000000017941 */ /* 0x000fea0003800000 */
.L_x_224:
[----:B0----5:R-:W-:Y:S01]  /*5af0*/  FMUL R3, R174, R155 ;  /* 0x0000009bae037220 */ /* 0x021fe20000400000 */
[----:B------:R-:W-:Y:S01]  /*5b00*/  ISETP.GT.AND P2, PT, R0, 0x49, P0 ;  /* 0x000000490000780c */ /* 0x000fe20000744270 */
[----:B------:R-:W-:Y:S02]  /*5b10*/  BSSY B1, `(.L_x_226) ;  /* 0x0000005000017945 */ /* 0x000fe40003800000 */
[----:B------:R-:W-:-:S05]  /*5b20*/  FFMA R3, R60, R154, R3 ;  /* 0x0000009a3c037223 */ /* 0x000fca0000000003 */
[----:B------:R0:W-:Y:S05]  /*5b30*/  @P3 STG.E desc[UR36][R6.64+0x120], R3 ;  /* 0x0001200306003986 */ /* 0x0001ea000c101924 */
[----:B------:R-:W-:Y:S05]  /*5b40*/  @!P2 BRA `(.L_x_227) ;  /* 0x000000000004a947 */ /* 0x000fea0003800000 */
[----:B------:R0:W5:Y:S02]  /*5b50*/  LDG.E.LTC128B R174, desc[UR36][R4.64+0x124] ;  /* 0x0001242404ae7981 */ /* 0x000164000c1e1920 */
.L_x_227:
[----:B------:R-:W-:Y:S05]  /*5b60*/  BSYNC B1 ;  /* 0x0000000000017941 */ /* 0x000fea0003800000 */
.L_x_226:
[----:B-----5:R-:W-:Y:S01]  /*5b70*/  FMUL R12, R174, R155 ;  /* 0x0000009bae0c7220 */ /* 0x020fe20000400000 */
[----:B------:R-:W-:Y:S01]  /*5b80*/  ISETP.GT.AND P3, PT, R0, 0x48, P1 ;  /* 0x000000480000780c */ /* 0x000fe20000f64270 */
[----:B------:R-:W-:Y:S02]  /*5b90*/  BSSY B1, `(.L_x_228) ;  /* 0x0000005000017945 */ /* 0x000fe40003800000 */
[----:B------:R-:W-:-:S05]  /*5ba0*/  FFMA R61, R61, R154, R12 ;  /* 0x0000009a3d3d7223 */ /* 0x000fca000000000c */
[----:B------:R0:W-:Y:S05]  /*5bb0*/  @P2 STG.E desc[UR36][R6.64+0x124], R61 ;  /* 0x0001243d06002986 */ /* 0x0001ea000c101924 */
[----:B------:R-:W-:Y:S05]  /*5bc0*/  @!P3 BRA `(.L_x_229) ;  /* 0x000000000004b947 */ /* 0x000fea0003800000 */
[----:B------:R0:W5:Y:S02]  /*5bd0*/  LDG.E.LTC128B R174, desc[UR36][R10.64+0x120] ;  /* 0x000120240aae7981 */ /* 0x000164000c1e1920 */
.L_x_229:
[----:B------:R-:W-:Y:S05]  /*5be0*/  BSYNC B1 ;  /* 0x0000000000017941 */ /* 0x000fea0003800000 */
.L_x_228:
[----:B0----5:R-:W-:Y:S01]  /*5bf0*/  FMUL R3, R174, R155 ;  /* 0x0000009bae037220 */ /* 0x021fe20000400000 */
[----:B------:R-:W-:Y:S01]  /*5c00*/  ISETP.GT.AND P2, PT, R0, 0x49, P1 ;  /* 0x000000490000780c */ /* 0x000fe20000f44270 */
[----:B------:R-:W-:Y:S02]  /*5c10*/  BSSY B1, `(.L_x_230) ;  /* 0x0000005000017945 */ /* 0x000fe40003800000 */
[----:B------:R-:W-:-:S05]  /*5c20*/  FFMA R3, R62, R154, R3 ;  /* 0x0000009a3e037223 */ /* 0x000fca0000000003 */
[----:B------:R0:W-:Y:S05]  /*5c30*/  @P3 STG.E desc[UR36][R8.64+0x120], R3 ;  /* 0x0001200308003986 */ /* 0x0001ea000c101924 */
[----:B------:R-:W-:Y:S05]  /*5c40*/  @!P2 BRA `(.L_x_231) ;  /* 0x000000000004a947 */ /* 0x000fea0003800000 */
[----:B------:R0:W5:Y:S02]  /*5c50*/  LDG.E.LTC128B R174, desc[UR36][R10.64+0x124] ;  /* 0x000124240aae7981 */ /* 0x000164000c1e1920 */
.L_x_231:
[----:B------:R-:W-:Y:S05]  /*5c60*/  BSYNC B1 ;  /* 0x0000000000017941 */ /* 0x000fea0003800000 */
.L_x_230:
[----:B-----5:R-:W-:Y:S01]  /*5c70*/  FMUL R12, R174, R155 ;  /* 0x0000009bae0c7220 */ /* 0x020fe20000400000 */
[----:B------:R-:W-:Y:S01]  /*5c80*/  ISETP.GT.AND P3, PT, R0, 0x50, P0 ;  /* 0x000000500000780c */ /* 0x000fe20000764270 */
[----:B------:R-:W-:Y:S02]  /*5c90*/  BSSY B1, `(.L_x_232) ;  /* 0x0000005000017945 */ /* 0x000fe40003800000 */
[----:B------:R-:W-:-:S05]  /*5ca0*/  FFMA R63, R63, R154, R12 ;  /* 0x0000009a3f3f7223 */ /* 0x000fca000000000c */
[----:B------:R0:W-:Y:S05]  /*5cb0*/  @P2 STG.E desc[UR36][R8.64+0x124], R63 ;  /* 0x0001243f08002986 */ /* 0x0001ea000c101924 */
[----:B------:R-:W-:Y:S05]  /*5cc0*/  @!P3 BRA `(.L_x_233) ;  /* 0x000000000004b947 */ /* 0x000fea0003800000 */
[----:B------:R0:W5:Y:S02]  /*5cd0*/  LDG.E.LTC128B R174, desc[UR36][R4.64+0x140] ;  /* 0x0001402404ae7981 */ /* 0x000164000c1e1920 */
.L_x_233:
[----:B------:R-:W-:Y:S05]  /*5ce0*/  BSYNC B1 ;  /* 0x0000000000017941 */ /* 0x000fea0003800000 */
.L_x_232:
[----:B0----5:R-:W-:Y:S01]  /*5cf0*/  FMUL R3, R174, R155 ;  /* 0x0000009bae037220 */ /* 0x021fe20000400000 */
[----:B------:R-:W-:Y:S01]  /*5d00*/  ISETP.GT.AND P2, PT, R0, 0x51, P0 ;  /* 0x000000510000780c */ /* 0x000fe20000744270 */
[----:B------:R-:W-:Y:S02]  /*5d10*/  BSSY B1, `(.L_x_234) ;  /* 0x0000005000017945 */ /* 0x000fe40003800000 */
[----:B------:R-:W-:-:S05]  /*5d20*/  FFMA R3, R64, R154, R3 ;  /* 0x0000009a40037223 */ /* 0x000fca0000000003 */
[----:B------:R0:W-:Y:S05]  /*5d30*/  @P3 STG.E desc[UR36][R6.64+0x140], R3 ;  /* 0x0001400306003986 */ /* 0x0001ea000c101924 */
[----:B------:R-:W-:Y:S05]  /*5d40*/  @!P2 BRA `(.L_x_235) ;  /* 0x000000000004a947 */ /* 0x000fea0003800000 */
[----:B------:R0:W5:Y:S02]  /*5d50*/  LDG.E.LTC128B R174, desc[UR36][R4.64+0x144] ;  /* 0x0001442404ae7981 */ /* 0x000164000c1e1920 */
.L_x_235:
[----:B------:R-:W-:Y:S05]  /*5d60*/  BSYNC B1 ;  /* 0x0000000000017941 */ /* 0x000fea0003800000 */
.L_x_234:
[----:B-----5:R-:W-:Y:S01]  /*5d70*/  FMUL R12, R174, R155 ;  /* 0x0000009bae0c7220 */ /* 0x020fe20000400000 */
[----:B------:R-:W-:Y:S01]  /*5d80*/  ISETP.GT.AND P3, PT, R0, 0x50, P1 ;  /* 0x000000500000780c */ /* 0x000fe20000f64270 */
[----:B------:R-:W-:Y:S02]  /*5d90*/  BSSY B1, `(.L_x_236) ;  /* 0x0000005000017945 */ /* 0x000fe40003800000 */
[----:B------:R-:W-:-:S05]  /*5da0*/  FFMA R65, R65, R154, R12 ;  /* 0x0000009a41417223 */ /* 0x000fca000000000c */
[----:B------:R0:W-:Y:S05]  /*5db0*/  @P2 STG.E desc[UR36][R6.64+0x144], R65 ;  /* 0x0001444106002986 */ /* 0x0001ea000c101924 */
[----:B------:R-:W-:Y:S05]  /*5dc0*/  @!P3 BRA `(.L_x_237) ;  /* 0x000000000004b947 */ /* 0x000fea0003800000 */
[----:B------:R0:W5:Y:S02]  /*5dd0*/  LDG.E.LTC128B R174, desc[UR36][R10.64+0x140] ;  /* 0x000140240aae7981 */ /* 0x000164000c1e1920 */
.L_x_237:
[----:B------:R-:W-:Y:S05]  /*5de0*/  BSYNC B1 ;  /* 0x0000000000017941 */ /* 0x000fea0003800000 */
.L_x_236:
[----:B0----5:R-:W-:Y:S01]  /*5df0*/  FMUL R3, R174, R155 ;  /* 0x0000009bae037220 */ /* 0x021fe20000400000 */
[----:B------:R-:W-:Y:S01]  /*5e00*/  ISETP.GT.AND P2, PT, R0, 0x51, P1 ;  /* 0x000000510000780c */ /* 0x000fe20000f44270 */
[----:B------:R-:W-:Y:S02]  /*5e10*/  BSSY B1, `(.L_x_238) ;  /* 0x0000005000017945 */ /* 0x000fe40003800000 */
[----:B------:R-:W-:-:S05]  /*5e20*/  FFMA R3, R66, R154, R3 ;  /* 0x0000009a42037223 */ /* 0x000fca0000000003 */
[----:B------:R0:W-:Y:S05]  /*5e30*/  @P3 STG.E desc[UR36][R8.64+0x140], R3 ;  /* 0x0001400308003986 */ /* 0x0001ea000c101924 */
[----:B------:R-:W-:Y:S05]  /*5e40*/  @!P2 BRA `(.L_x_239) ;  /* 0x000000000004a947 */ /* 0x000fea0003800000 */
[----:B------:R0:W5:Y:S02]  /*5e50*/  LDG.E.LTC128B R174, desc[UR36][R10.64+0x144] ;  /* 0x000144240aae7981 */ /* 0x000164000c1e1920 */
.L_x_239:
[----:B------:R-:W-:Y:S05]  /*5e60*/  BSYNC B1 ;  /* 0x0000000000017941 */ /* 0x000fea0003800000 */
.L_x_238:
[----:B-----5:R-:W-:Y:S01]  /*5e70*/  FMUL R12, R174, R155 ;  /* 0x0000009bae0c7220 */ /* 0x020fe20000400000 */
[----:B------:R-:W-:Y:S01]  /*5e80*/  ISETP.GT.AND P3, PT, R0, 0x58, P0 ;  /* 0x000000580000780c */ /* 0x000fe20000764270 */
[----:B------:R-:W-:Y:S02]  /*5e90*/  BSSY B1, `(.L_x_240) ;  /* 0x0000005000017945 */ /* 0x000fe40003800000 */
[----:B------:R-:W-:-:S05]  /*5ea0*/  FFMA R67, R67, R154, R12 ;  /* 0x0000009a43437223 */ /* 0x000fca000000000c */
[----:B------:R0:W-:Y:S05]  /*5eb0*/  @P2 STG.E desc[UR36][R8.64+0x144], R67 ;  /* 0x0001444308002986 */ /* 0x0001ea000c101924 */
[----:B------:R-:W-:Y:S05]  /*5ec0*/  @!P3 BRA `(.L_x_241) ;  /* 0x000000000004b947 */ /* 0x000fea0003800000 */
[----:B------:R0:W5:Y:S02]  /*5ed0*/  LDG.E.LTC128B R174, desc[UR36][R4.64+0x160] ;  /* 0x0001602404ae7981 */ /* 0x000164000c1e1920 */
.L_x_241:
[----:B------:R-:W-:Y:S05]  /*5ee0*/  BSYNC B1 ;  /* 0x0000000000017941 */ /* 0x000fea0003800000 */
.L_x_240:
[----:B0----5:R-:W-:Y:S01]  /*5ef0*/  FMUL R3, R174, R155 ;  /* 0x0000009bae037220 */ /* 0x021fe20000400000 */
[----:B------:R-:W-:Y:S01]  /*5f00*/  ISETP.GT.AND P2, PT, R0, 0x59, P0 ;  /* 0x000000590000780c */ /* 0x000fe20000744270 */
[----:B------:R-:W-:Y:S02]  /*5f10*/  BSSY B1, `(.L_x_242) ;  /* 0x0000005000017945 */ /* 0x000fe40003800000 */
[----:B------:R-:W-:-:S05]  /*5f20*/  FFMA R3, R68, R154, R3 ;  /* 0x0000009a44037223 */ /* 0x000fca0000000003 */
[----:B------:R0:W-:Y:S05]  /*5f30*/  @P3 STG.E desc[UR36][R6.64+0x160], R3 ;  /* 0x0001600306003986 */ /* 0x0001ea000c101924 */
[----:B------:R-:W-:Y:S05]  /*5f40*/  @!P2 BRA `(.L_x_243) ;  /* 0x000000000004a947 */ /* 0x000fea0003800000 */
[----:B------:R0:W5:Y:S02]  /*5f50*/  LDG.E.LTC128B R174, desc[UR36][R4.64+0x164] ;  /* 0x0001642404ae7981 */ /* 0x000164000c1e1920 */
.L_x_243:
[----:B------:R-:W-:Y:S05]  /*5f60*/  BSYNC B1 ;  /* 0x0000000000017941 */ /* 0x000fea0003800000 */
.L_x_242:
[----:B-----5:R-:W-:Y:S01]  /*5f70*/  FMUL R12, R174, R155 ;  /* 0x0000009bae0c7220 */ /* 0x020fe20000400000 */
[----:B------:R-:W-:Y:S01]  /*5f80*/  ISETP.GT.AND P3, PT, R0, 0x58, P1 ;  /* 0x000000580000780c */ /* 0x000fe20000f64270 */
[----:B------:R-:W-:Y:S02]  /*5f90*/  BSSY B1, `(.L_x_244) ;  /* 0x0000005000017945 */ /* 0x000fe40003800000 */
[----:B------:R-:W-:-:S05]  /*5fa0*/  FFMA R69, R69, R154, R12 ;  /* 0x0000009a45457223 */ /* 0x000fca000000000c */
[----:B------:R0:W-:Y:S05]  /*5fb0*/  @P2 STG.E desc[UR36][R6.64+0x164], R69 ;  /* 0x0001644506002986 */ /* 0x0001ea000c101924 */
[----:B------:R-:W-:Y:S05]  /*5fc0*/  @!P3 BRA `(.L_x_245) ;  /* 0x000000000004b947 */ /* 0x000fea0003800000 */
[----:B------:R0:W5:Y:S02]  /*5fd0*/  LDG.E.LTC128B R174, desc[UR36][R10.64+0x160] ;  /* 0x000160240aae7981 */ /* 0x000164000c1e1920 */
.L_x_245:
[----:B------:R-:W-:Y:S05]  /*5fe0*/  BSYNC B1 ;  /* 0x0000000000017941 */ /* 0x000fea0003800000 */
.L_x_244:
[----:B0----5:R-:W-:Y:S01]  /*5ff0*/  FMUL R3, R174, R155 ;  /* 0x0000009bae037220 */ /* 0x021fe20000400000 */
[----:B------:R-:W-:Y:S01]  /*6000*/  ISETP.GT.AND P2, PT, R0, 0x59, P1 ;  /* 0x000000590000780c */ /* 0x000fe20000f44270 */
[----:B------:R-:W-:Y:S02]  /*6010*/  BSSY B1, `(.L_x_246) ;  /* 0x0000005000017945 */ /* 0x000fe40003800000 */
[----:B------:R-:W-:-:S05]  /*6020*/  FFMA R3, R70, R154, R3 ;  /* 0x0000009a46037223 */ /* 0x000fca0000000003 */
[----:B------:R0:W-:Y:S05]  /*6030*/  @P3 STG.E desc[UR36][R8.64+0x160], R3 ;  /* 0x0001600308003986 */ /* 0x0001ea000c101924 */
[----:B------:R-:W-:Y:S05]  /*6040*/  @!P2 BRA `(.L_x_247) ;  /* 0x000000000004a947 */ /* 0x000fea0003800000 */
[----:B------:R0:W5:Y:S02]  /*6050*/  LDG.E.LTC128B R174, desc[UR36][R10.64+0x164] ;  /* 0x000164240aae7981 */ /* 0x000164000c1e1920 */
.L_x_247:
[----:B------:R-:W-:Y:S05]  /*6060*/  BSYNC B1 ;  /* 0x0000000000017941 */ /* 0x000fea0003800000 */
.L_x_246:
[----:B-----5:R-:W-:Y:S01]  /*6070*/  FMUL R12, R174, R155 ;  /* 0x0000009bae0c7220 */ /* 0x020fe20000400000 */
[----:B------:R-:W-:Y:S01]  /*6080*/  ISETP.GT.AND P3, PT, R0, 0x60, P0 ;  /* 0x000000600000780c */ /* 0x000fe20000764270 */
[----:B------:R-:W-:Y:S02]  /*6090*/  BSSY B1, `(.L_x_248) ;  /* 0x0000005000017945 */ /* 0x000fe40003800000 */
[----:B------:R-:W-:-:S05]  /*60a0*/  FFMA R71, R71, R154, R12 ;  /* 0x0000009a47477223 */ /* 0x000fca000000000c */
[----:B------:R0:W-:Y:S05]  /*60b0*/  @P2 STG.E desc[UR36][R8.64+0x164], R71 ;  /* 0x0001644708002986 */ /* 0x0001ea000c101924 */
[----:B------:R-:W-:Y:S05]  /*60c0*/  @!P3 BRA `(.L_x_249) ;  /* 0x000000000004b947 */ /* 0x000fea0003800000 */
[----:B------:R0:W5:Y:S02]  /*60d0*/  LDG.E.LTC128B R174, desc[UR36][R4.64+0x180] ;  /* 0x0001802404ae7981 */ /* 0x000164000c1e1920 */
.L_x_249:
[----:B------:R-:W-:Y:S05]  /*60e0*/  BSYNC B1 ;  /* 0x0000000000017941 */ /* 0x000fea0003800000 */
.L_x_248:
[----:B0----5:R-:W-:Y:S01]  /*60f0*/  FMUL R3, R174, R155 ;  /* 0x0000009bae037220 */ /* 0x021fe20000400000 */
[----:B------:R-:W-:Y:S01]  /*6100*/  ISETP.GT.AND P2, PT, R0, 0x61, P0 ;  /* 0x000000610000780c */ /* 0x000fe20000744270 */
[----:B------:R-:W-:Y:S02]  /*6110*/  BSSY B1, `(.L_x_250) ;  /* 0x0000005000017945 */ /* 0x000fe40003800000 */
[----:B------:R-:W-:-:S05]  /*6120*/  FFMA R3, R72, R154, R3 ;  /* 0x0000009a48037223 */ /* 0x000fca0000000003 */
[----:B------:R0:W-:Y:S05]  /*6130*/  @P3 STG.E desc[UR36][R6.64+0x180], R3 ;  /* 0x0001800306003986 */ /* 0x0001ea000c101924 */
[----:B------:R-:W-:Y:S05]  /*6140*/  @!P2 BRA `(.L_x_251) ;  /* 0x000000000004a947 */ /* 0x000fea0003800000 */
[----:B------:R0:W5:Y:S02]  /*6150*/  LDG.E.LTC128B R174, desc[UR36][R4.64+0x184] ;  /* 0x0001842404ae7981 */ /* 0x000164000c1e1920 */
.L_x_251:
[----:B------:R-:W-:Y:S05]  /*6160*/  BSYNC B1 ;  /* 0x0000000000017941 */ /* 0x000fea0003800000 */
.L_x_250:
[----:B-----5:R-:W-:Y:S01]  /*6170*/  FMUL R12, R174, R155 ;  /* 0x0000009bae0c7220 */ /* 0x020fe20000400000 */
[----:B------:R-:W-:Y:S01]  /*6180*/  ISETP.GT.AND P3, PT, R0, 0x60, P1 ;  /* 0x000000600000780c */ /* 0x000fe20000f64270 */
[----:B------:R-:W-:Y:S02]  /*6190*/  BSSY B1, `(.L_x_252) ;  /* 0x0000005000017945 */ /* 0x000fe40003800000 */
[----:B------:R-:W-:-:S05]  /*61a0*/  FFMA R73, R73, R154, R12 ;  /* 0x0000009a49497223 */ /* 0x000fca000000000c */
[----:B------:R0:W-:Y:S05]  /*61b0*/  @P2 STG.E desc[UR36][R6.64+0x184], R73 ;  /* 0x0001844906002986 */ /* 0x0001ea000c101924 */
[----:B------:R-:W-:Y:S05]  /*61c0*/  @!P3 BRA `(.L_x_253) ;  /* 0x000000000004b947 */ /* 0x000fea0003800000 */
[----:B------:R0:W5:Y:S02]  /*61d0*/  LDG.E.LTC128B R174, desc[UR36][R10.64+0x180] ;  /* 0x000180240aae7981 */ /* 0x000164000c1e1920 */
.L_x_253:
[----:B------:R-:W-:Y:S05]  /*61e0*/  BSYNC B1 ;  /* 0x0000000000017941 */ /* 0x000fea0003800000 */
.L_x_252:
[----:B0----5:R-:W-:Y:S01]  /*61f0*/  FMUL R3, R174, R155 ;  /* 0x0000009bae037220 */ /* 0x021fe20000400000 */
[----:B------:R-:W-:Y:S01]  /*6200*/  ISETP.GT.AND P2, PT, R0, 0x61, P1 ;  /* 0x000000610000780c */ /* 0x000fe20000f44270 */
[----:B------:R-:W-:Y:S02]  /*6210*/  BSSY B1, `(.L_x_254) ;  /* 0x0000005000017945 */ /* 0x000fe40003800000 */
[----:B------:R-:W-:-:S05]  /*6220*/  FFMA R3, R74, R154, R3 ;  /* 0x0000009a4a037223 */ /* 0x000fca0000000003 */
[----:B------:R0:W-:Y:S05]  /*6230*/  @P3 STG.E desc[UR36][R8.64+0x180], R3 ;  /* 0x0001800308003986 */ /* 0x0001ea000c101924 */
[----:B------:R-:W-:Y:S05]  /*6240*/  @!P2 BRA `(.L_x_255) ;  /* 0x000000000004a947 */ /* 0x000fea0003800000 */
[----:B------:R0:W5:Y:S02]  /*6250*/  LDG.E.LTC128B R174, desc[UR36][R10.64+0x184] ;  /* 0x000184240aae7981 */ /* 0x000164000c1e1920 */
.L_x_255:
[----:B------:R-:W-:Y:S05]  /*6260*/  BSYNC B1 ;  /* 0x0000000000017941 */ /* 0x000fea0003800000 */
.L_x_254:
[----:B-----5:R-:W-:Y:S01]  /*6270*/  FMUL R12, R174, R155 ;  /* 0x0000009bae0c7220 */ /* 0x020fe20000400000 */
[----:B------:R-:W-:Y:S01]  /*6280*/  ISETP.GT.AND P3, PT, R0, 0x68, P0 ;  /* 0x000000680000780c */ /* 0x000fe20000764270 */
[----:B------:R-:W-:Y:S02]  /*6290*/  BSSY B1, `(.L_x_256) ;  /* 0x0000005000017945 */ /* 0x000fe40003800000 */
[----:B------:R-:W-:-:S05]  /*62a0*/  FFMA R75, R75, R154, R12 ;  /* 0x0000009a4b4b7223 */ /* 0x000fca000000000c */
[----:B------:R0:W-:Y:S05]  /*62b0*/  @P2 STG.E desc[UR36][R8.64+0x184], R75 ;  /* 0x0001844b08002986 */ /* 0x0001ea000c101924 */
[----:B------:R-:W-:Y:S05]  /*62c0*/  @!P3 BRA `(.L_x_257) ;  /* 0x000000000004b947 */ /* 0x000fea0003800000 */
[----:B------:R0:W5:Y:S02]  /*62d0*/  LDG.E.LTC128B R174, desc[UR36][R4.64+0x1a0] ;  /* 0x0001a02404ae7981 */ /* 0x000164000c1e1920 */
.L_x_257:
[----:B------:R-:W-:Y:S05]  /*62e0*/  BSYNC B1 ;  /* 0x0000000000017941 */ /* 0x000fea0003800000 */
.L_x_256:
[----:B0----5:R-:W-:Y:S01]  /*62f0*/  FMUL R3, R174, R155 ;  /* 0x0000009bae037220 */ /* 0x021fe20000400000 */
[----:B------:R-:W-:Y:S01]  /*6300*/  ISETP.GT.AND P2, PT, R0, 0x69, P0 ;  /* 0x000000690000780c */ /* 0x000fe20000744270 */
[----:B------:R-:W-:Y:S02]  /*6310*/  BSSY B1, `(.L_x_258) ;  /* 0x0000005000017945 */ /* 0x000fe40003800000 */
[----:B------:R-:W-:-:S05]  /*6320*/  FFMA R3, R76, R154, R3 ;  /* 0x0000009a4c037223 */ /* 0x000fca0000000003 */
[----:B------:R0:W-:Y:S05]  /*6330*/  @P3 STG.E desc[UR36][R6.64+0x1a0], R3 ;  /* 0x0001a00306003986 */ /* 0x0001ea000c101924 */
[----:B------:R-:W-:Y:S05]  /*6340*/  @!P2 BRA `(.L_x_259) ;  /* 0x000000000004a947 */ /* 0x000fea0003800000 */
[----:B------:R0:W5:Y:S02]  /*6350*/  LDG.E.LTC128B R174, desc[UR36][R4.64+0x1a4] ;  /* 0x0001a42404ae7981 */ /* 0x000164000c1e1920 */
.L_x_259:
[----:B------:R-:W-:Y:S05]  /*6360*/  BSYNC B1 ;  /* 0x0000000000017941 */ /* 0x000fea0003800000 */
.L_x_258:
[----:B-----5:R-:W-:Y:S01]  /*6370*/  FMUL R12, R174, R155 ;  /* 0x0000009bae0c7220 */ /* 0x020fe20000400000 */
[----:B------:R-:W-:Y:S01]  /*6380*/  ISETP.GT.AND P3, PT, R0, 0x68, P1 ;  /* 0x000000680000780c */ /* 0x000fe20000f64270 */
[----:B------:R-:W-:Y:S02]  /*6390*/  BSSY B1, `(.L_x_260) ;  /* 0x0000005000017945 */ /* 0x000fe40003800000 */
[----:B------:R-:W-:-:S05]  /*63a0*/  FFMA R77, R77, R154, R12 ;  /* 0x0000009a4d4d7223 */ /* 0x000fca000000000c */
[----:B------:R0:W-:Y:S05]  /*63b0*/  @P2 STG.E desc[UR36][R6.64+0x1a4], R77 ;  /* 0x0001a44d06002986 */ /* 0x0001ea000c101924 */
[----:B------:R-:W-:Y:S05]  /*63c0*/  @!P3 BRA `(.L_x_261) ;  /* 0x000000000004b947 */ /* 0x000fea0003800000 */
[----:B------:R0:W5:Y:S02]  /*63d0*/  LDG.E.LTC128B R174, desc[UR36][R10.64+0x1a0] ;  /* 0x0001a0240aae7981 */ /* 0x000164000c1e1920 */
.L_x_261:
[----:B------:R-:W-:Y:S05]  /*63e0*/  BSYNC B1 ;  /* 0x0000000000017941 */ /* 0x000fea0003800000 */
.L_x_260:
[----:B0----5:R-:W-:Y:S01]  /*63f0*/  FMUL R3, R174, R155 ;  /* 0x0000009bae037220 */ /* 0x021fe20000400000 */
[----:B------:R-:W-:Y:S01]  /*6400*/  ISETP.GT.AND P2, PT, R0, 0x69, P1 ;  /* 0x000000690000780c */ /* 0x000fe20000f44270 */
[----:B------:R-:W-:Y:S02]  /*6410*/  BSSY B1, `(.L_x_262) ;  /* 0x0000005000017945 */ /* 0x000fe40003800000 */
[----:B------:R-:W-:-:S05]  /*6420*/  FFMA R3, R78, R154, R3 ;  /* 0x0000009a4e037223 */ /* 0x000fca0000000003 */
[----:B------:R0:W-:Y:S05]  /*6430*/  @P3 STG.E desc[UR36][R8.64+0x1a0], R3 ;  /* 0x0001a00308003986 */ /* 0x0001ea000c101924 */
[----:B------:R-:W-:Y:S05]  /*6440*/  @!P2 BRA `(.L_x_263) ;  /* 0x000000000004a947 */ /* 0x000fea0003800000 */
[----:B------:R0:W5:Y:S02]  /*6450*/  LDG.E.LTC128B R174, desc[UR36][R10.64+0x1a4] ;  /* 0x0001a4240aae7981 */ /* 0x000164000c1e1920 */
.L_x_263:
[----:B------:R-:W-:Y:S05]  /*6460*/  BSYNC B1 ;  /* 0x0000000000017941 */ /* 0x000fea0003800000 */
.L_x_262:
[----:B-----5:R-:W-:Y:S01]  /*6470*/  FMUL R12, R174, R155 ;  /* 0x0000009bae0c7220 */ /* 0x020fe20000400000 */
[----:B------:R-:W-:Y:S01]  /*6480*/  ISETP.GT.AND P3, PT, R0, 0x70, P0 ;  /* 0x000000700000780c */ /* 0x000fe20000764270 */
[----:B------:R-:W-:Y:S02]  /*6490*/  BSSY B1, `(.L_x_264) ;  /* 0x0000005000017945 */ /* 0x000fe40003800000 */
[----:B------:R-:W-:-:S05]  /*64a0*/  FFMA R79, R79, R154, R12 ;  /* 0x0000009a4f4f7223 */ /* 0x000fca000000000c */
[----:B------:R0:W-:Y:S05]  /*64b0*/  @P2 STG.E desc[UR36][R8.64+0x1a4], R79 ;  /* 0x0001a44f08002986 */ /* 0x0001ea000c101924 */
[----:B------:R-:W-:Y:S05]  /*64c0*/  @!P3 BRA `(.L_x_265) ;  /* 0x000000000004b947 */ /* 0x000fea0003800000 */
[----:B------:R0:W5:Y:S02]  /*64d0*/  LDG.E.LTC128B R174, desc[UR36][R4.64+0x1c0] ;  /* 0x0001c02404ae7981 */ /* 0x000164000c1e1920 */
.L_x_265:
[----:B------:R-:W-:Y:S05]  /*64e0*/  BSYNC B1 ;  /* 0x0000000000017941 */ /* 0x000fea0003800000 */
.L_x_264:
[----:B0----5:R-:W-:Y:S01]  /*64f0*/  FMUL R3, R174, R155 ;  /* 0x0000009bae037220 */ /* 0x021fe20000400000 */
[----:B------:R-:W-:Y:S01]  /*6500*/  ISETP.GT.AND P2, PT, R0, 0x71, P0 ;  /* 0x000000710000780c */ /* 0x000fe20000744270 */
[----:B------:R-:W-:Y:S02]  /*6510*/  BSSY B1, `(.L_x_266) ;  /* 0x0000005000017945 */ /* 0x000fe40003800000 */
[----:B------:R-:W-:-:S05]  /*6520*/  FFMA R3, R80, R154, R3 ;  /* 0x0000009a50037223 */ /* 0x000fca0000000003 */
[----:B------:R0:W-:Y:S05]  /*6530*/  @P3 STG.E desc[UR36][R6.64+0x1c0], R3 ;  /* 0x0001c00306003986 */ /* 0x0001ea000c101924 */
[----:B------:R-:W-:Y:S05]  /*6540*/  @!P2 BRA `(.L_x_267) ;  /* 0x000000000004a947 */ /* 0x000fea0003800000 */
[----:B------:R0:W5:Y:S02]  /*6550*/  LDG.E.LTC128B R174, desc[UR36][R4.64+0x1c4] ;  /* 0x0001c42404ae7981 */ /* 0x000164000c1e1920 */
.L_x_267:
[----:B------:R-:W-:Y:S05]  /*6560*/  BSYNC B1 ;  /* 0x0000000000017941 */ /* 0x000fea0003800000 */
.L_x_266:
[----:B-----5:R-:W-:Y:S01]  /*6570*/  FMUL R12, R174, R155 ;  /* 0x0000009bae0c7220 */ /* 0x020fe20000400000 */
[----:B------:R-:W-:Y:S01]  /*6580*/  ISETP.GT.AND P3, PT, R0, 0x70, P1 ;  /* 0x000000700000780c */ /* 0x000fe20000f64270 */
[----:B------:R-:W-:Y:S02]  /*6590*/  BSSY B1, `(.L_x_268) ;  /* 0x0000005000017945 */ /* 0x000fe40003800000 */
[----:B------:R-:W-:-:S05]  /*65a0*/  FFMA R81, R81, R154, R12 ;  /* 0x0000009a51517223 */ /* 0x000fca000000000c */
[----:B------:R0:W-:Y:S05]  /*65b0*/  @P2 STG.E desc[UR36][R6.64+0x1c4], R81 ;  /* 0x0001c45106002986 */ /* 0x0001ea000c101924 */
[----:B------:R-:W-:Y:S05]  /*65c0*/  @!P3 BRA `(.L_x_269) ;  /* 0x000000000004b947 */ /* 0x000fea0003800000 */
[----:B------:R0:W5:Y:S02]  /*65d0*/  LDG.E.LTC128B R174, desc[UR36][R10.64+0x1c0] ;  /* 0x0001c0240aae7981 */ /* 0x000164000c1e1920 */
.L_x_269:
[----:B------:R-:W-:Y:S05]  /*65e0*/  BSYNC B1 ;  /* 0x0000000000017941 */ /* 0x000fea0003800000 */
.L_x_268:
[----:B0----5:R-:W-:Y:S01]  /*65f0*/  FMUL R3, R174, R155 ;  /* 0x0000009bae037220 */ /* 0x021fe20000400000 */
[----:B------:R-:W-:Y:S01]  /*6600*/  ISETP.GT.AND P2, PT, R0, 0x71, P1 ;  /* 0x000000710000780c */ /* 0x000fe20000f44270 */
[----:B------:R-:W-:Y:S02]  /*6610*/  BSSY B1, `(.L_x_270) ;  /* 0x0000005000017945 */ /* 0x000fe40003800000 */
[----:B------:R-:W-:-:S05]  /*6620*/  FFMA R3, R82, R154, R3 ;  /* 0x0000009a52037223 */ /* 0x000fca0000000003 */
[----:B------:R0:W-:Y:S05]  /*6630*/  @P3 STG.E desc[UR36][R8.64+0x1c0], R3 ;  /* 0x0001c00308003986 */ /* 0x0001ea000c101924 */
[----:B------:R-:W-:Y:S05]  /*6640*/  @!P2 BRA `(.L_x_271) ;  /* 0x000000000004a947 */ /* 0x000fea0003800000 */
[----:B------:R0:W5:Y:S02]  /*6650*/  LDG.E.LTC128B R174, desc[UR36][R10.64+0x1c4] ;  /* 0x0001c4240aae7981 */ /* 0x000164000c1e1920 */
.L_x_271:
[----:B------:R-:W-:Y:S05]  /*6660*/  BSYNC B1 ;  /* 0x0000000000017941 */ /* 0x000fea0003800000 */
.L_x_270:
[----:B-----5:R-:W-:Y:S01]  /*6670*/  FMUL R12, R174, R155 ;  /* 0x0000009bae0c7220 */ /* 0x020fe20000400000 */
[----:B------:R-:W-:Y:S01]  /*6680*/  ISETP.GT.AND P3, PT, R0, 0x78, P0 ;  /* 0x000000780000780c */ /* 0x000fe20000764270 */
[----:B------:R-:W-:Y:S02]  /*6690*/  BSSY B1, `(.L_x_272) ;  /* 0x0000005000017945 */ /* 0x000fe40003800000 */
[----:B------:R-:W-:-:S05]  /*66a0*/  FFMA R83, R83, R154, R12 ;  /* 0x0000009a53537223 */ /* 0x000fca000000000c */
[----:B------:R0:W-:Y:S05]  /*66b0*/  @P2 STG.E desc[UR36][R8.64+0x1c4], R83 ;  /* 0x0001c45308002986 */ /* 0x0001ea000c101924 */
[----:B------:R-:W-:Y:S05]  /*66c0*/  @!P3 BRA `(.L_x_273) ;  /* 0x000000000004b947 */ /* 0x000fea0003800000 */
[----:B------:R0:W5:Y:S02]  /*66d0*/  LDG.E.LTC128B R174, desc[UR36][R4.64+0x1e0] ;  /* 0x0001e02404ae7981 */ /* 0x000164000c1e1920 */
.L_x_273:
[----:B------:R-:W-:Y:S05]  /*66e0*/  BSYNC B1 ;  /* 0x0000000000017941 */ /* 0x000fea0003800000 */
.L_x_272:
[----:B0----5:R-:W-:Y:S01]  /*66f0*/  FMUL R3, R174, R155 ;  /* 0x0000009bae037220 */ /* 0x021fe20000400000 */
[----:B------:R-:W-:Y:S01]  /*6700*/  ISETP.GT.AND P0, PT, R0, 0x79, P0 ;  /* 0x000000790000780c */ /* 0x000fe20000704270 */
[----:B------:R-:W-:Y:S02]  /*6710*/  BSSY B1, `(.L_x_274) ;  /* 0x0000005000017945 */ /* 0x000fe40003800000 */
[----:B------:R-:W-:-:S05]  /*6720*/  FFMA R3, R84, R154, R3 ;  /* 0x0000009a54037223 */ /* 0x000fca0000000003 */
[----:B------:R0:W-:Y:S05]  /*6730*/  @P3 STG.E desc[UR36][R6.64+0x1e0], R3 ;  /* 0x0001e00306003986 */ /* 0x0001ea000c101924 */
[----:B------:R-:W-:Y:S05]  /*6740*/  @!P0 BRA `(.L_x_275) ;  /* 0x0000000000048947 */ /* 0x000fea0003800000 */
[----:B------:R0:W5:Y:S02]  /*6750*/  LDG.E.LTC128B R174, desc[UR36][R4.64+0x1e4] ;  /* 0x0001e42404ae7981 */ /* 0x000164000c1e1920 */
.L_x_275:
[----:B------:R-:W-:Y:S05]  /*6760*/  BSYNC B1 ;  /* 0x0000000000017941 */ /* 0x000fea0003800000 */
.L_x_274:
[----:B0-2--5:R-:W-:Y:S01]  /*6770*/  FMUL R4, R174, R155 ;  /* 0x0000009bae047220 */ /* 0x025fe20000400000 */
[----:B------:R-:W-:Y:S01]  /*6780*/  ISETP.GT.AND P2, PT, R0, 0x78, P1 ;  /* 0x000000780000780c */ /* 0x000fe20000f44270 */
[----:B------:R-:W-:Y:S02]  /*6790*/  BSSY B1, `(.L_x_276) ;  /* 0x0000005000017945 */ /* 0x000fe40003800000 */
[----:B------:R-:W-:-:S05]  /*67a0*/  FFMA R85, R85, R154, R4 ;  /* 0x0000009a55557223 */ /* 0x000fca0000000004 */
[----:B------:R0:W-:Y:S05]  /*67b0*/  @P0 STG.E desc[UR36][R6.64+0x1e4], R85 ;  /* 0x0001e45506000986 */ /* 0x0001ea000c101924 */
[----:B------:R-:W-:Y:S05]  /*67c0*/  @!P2 BRA `(.L_x_277) ;  /* 0x000000000004a947 */ /* 0x000fea0003800000 */
[----:B------:R2:W5:Y:S02]  /*67d0*/  LDG.E.LTC128B R174, desc[UR36][R10.64+0x1e0] ;  /* 0x0001e0240aae7981 */ /* 0x000564000c1e1920 */
.L_x_277:
[----:B------:R-:W-:Y:S05]  /*67e0*/  BSYNC B1 ;  /* 0x0000000000017941 */ /* 0x000fea0003800000 */
.L_x_276:
[----:B-----5:R-:W-:Y:S01]  /*67f0*/  FMUL R3, R174, R155 ;  /* 0x0000009bae037220 */ /* 0x020fe20000400000 */
[----:B------:R-:W-:Y:S01]  /*6800*/  @P2 IMAD.MOV.U32 R4, RZ, RZ, R8 ;  /* 0x000000ffff042224 */ /* 0x000fe200078e0008 */
[----:B------:R-:W-:Y:S01]  /*6810*/  @P2 MOV R5, R9 ;  /* 0x0000000900052202 */ /* 0x000fe20000000f00 */
[----:B------:R-:W-:Y:S01]  /*6820*/  BSSY B1, `(.L_x_278) ;  /* 0x0000006000017945 */ /* 0x000fe20003800000 */
[----:B------:R-:W-:Y:S01]  /*6830*/  FFMA R3, R86, R154, R3 ;  /* 0x0000009a56037223 */ /* 0x000fe20000000003 */
[----:B------:R-:W-:-:S04]  /*6840*/  ISETP.GT.AND P1, PT, R0, 0x79, P1 ;  /* 0x000000790000780c */ /* 0x000fc80000f24270 */
[----:B------:R0:W-:Y:S09]  /*6850*/  @P2 STG.E desc[UR36][R4.64+0x1e0], R3 ;  /* 0x0001e00304002986 */ /* 0x0001f2000c101924 */
[----:B------:R-:W-:Y:S05]  /*6860*/  @!P1 BRA `(.L_x_279) ;  /* 0x0000000000049947 */ /* 0x000fea0003800000 */
[----:B------:R0:W5:Y:S02]  /*6870*/  LDG.E.LTC128B R174, desc[UR36][R10.64+0x1e4] ;  /* 0x0001e4240aae7981 */ /* 0x000164000c1e1920 */
.L_x_279:
[----:B------:R-:W-:Y:S05]  /*6880*/  BSYNC B1 ;  /* 0x0000000000017941 */ /* 0x000fea0003800000 */
.L_x_278:
[----:B-----5:R-:W-:-:S04]  /*6890*/  FMUL R174, R174, R155 ;  /* 0x0000009baeae7220 */ /* 0x020fc80000400000 */
[----:B------:R-:W-:Y:S01]  /*68a0*/  FFMA R87, R87, R154, R174 ;  /* 0x0000009a57577223 */ /* 0x000fe200000000ae */
[----:B------:R-:W-:Y:S06]  /*68b0*/  @!P1 BRA `(.L_x_280) ;  /* 0x0000001c002c9947 */ /* 0x000fec0003800000 */
[----:B------:R0:W-:Y:S01]  /*68c0*/  STG.E desc[UR36][R8.64+0x1e4], R87 ;  /* 0x0001e45708007986 */ /* 0x0001e2000c101924 */
[----:B------:R-:W-:Y:S05]  /*68d0*/  BRA `(.L_x_280) ;  /* 0x0000001c00247947 */ /* 0x000fea0003800000 */
.L_x_29:
[----:B------:R-:W-:Y:S01]  /*68e0*/  ULDC.64 UR4, c[0x0][0x5c0] ;  /* 0x0001700000047ab9 */ /* 0x000fe20000000a00 */
[----:B------:R-:W-:Y:S01]  /*68f0*/  ISETP.GT.AND P4, PT, R0, 0x1, P0 ;  /* 0x000000010000780c */ /* 0x000fe20000784270 */
[-C--:B------:R-:W-:Y:S01]  /*6900*/  FMUL R13, R88, R154.reuse ;  /* 0x0000009a580d7220 */ /* 0x080fe20000400000 */
[----:B------:R-:W-:Y:S01]  /*6910*/  LEA R8, P1, R168, UR4, 0x2 ;  /* 0x00000004a8087c11 */ /* 0x000fe2000f8210ff */
[----:B------:R-:W-:Y:S01]  /*6920*/  IMAD.SHL.U32 R7, R4, 0x20, RZ ;  /* 0x0000002004077824 */ /* 0x000fe200078e00ff */
[----:B------:R-:W-:Y:S01]  /*6930*/  ISETP.GT.AND P2, PT, R3, 0x8, PT ;  /* 0x000000080300780c */ /* 0x000fe20003f44270 */
[-C--:B------:R-:W-:Y:S01]  /*6940*/  FMUL R89, R89, R154.reuse ;  /* 0x0000009a59597220 */ /* 0x080fe20000400000 */
[----:B------:R-:W-:Y:S01]  /*6950*/  LEA.HI.X R9, R168, UR5, R171, 0x2, P1 ;  /* 0x00000005a8097c11 */ /* 0x000fe200088f14ab */
[-C--:B------:R-:W-:Y:S01]  /*6960*/  FMUL R91, R91, R154.reuse ;  /* 0x0000009a5b5b7220 */ /* 0x080fe20000400000 */
[----:B------:R-:W-:Y:S01]  /*6970*/  ISETP.GT.AND P1, PT, R0, RZ, P2 ;  /* 0x000000ff0000720c */ /* 0x000fe20001724270 */
[-C--:B------:R-:W-:Y:S01]  /*6980*/  FMUL R15, R92, R154.reuse ;  /* 0x0000009a5c0f7220 */ /* 0x080fe20000400000 */
[----:B------:R-:W-:Y:S01]  /*6990*/  SHF.L.U64.HI R6, R4, 0x5, R5 ;  /* 0x0000000504067819 */ /* 0x000fe20000010205 */
[----:B------:R0:W-:Y:S01]  /*69a0*/  @P3 STG.E desc[UR36][R8.64], R13 ;  /* 0x0000000d08003986 */ /* 0x0001e2000c101924 */
[C---:B------:R-:W-:Y:S01]  /*69b0*/  ISETP.GT.AND P3, PT, R0.reuse, 0x1, P2 ;  /* 0x000000010000780c */ /* 0x040fe20001764270 */
[----:B------:R-:W-:Y:S01]  /*69c0*/  FMUL R93, R93, R154 ;  /* 0x0000009a5d5d7220 */ /* 0x000fe20000400000 */
[----:B------:R-:W-:Y:S01]  /*69d0*/  IADD3 R10, P5, R7, R8, RZ ;  /* 0x00000008070a7210 */ /* 0x000fe20007fbe0ff */
[----:B------:R-:W-:Y:S01]  /*69e0*/  @P4 STG.E desc[UR36][R8.64+0x4], R89 ;  /* 0x0000045908004986 */ /* 0x000fe2000c101924 */
[----:B------:R-:W-:Y:S01]  /*69f0*/  ISETP.GT.AND P4, PT, R0, 0x8, P0 ;  /* 0x000000080000780c */ /* 0x000fe20000784270 */
[-C--:B------:R-:W-:Y:S01]  /*6a00*/  FMUL R21, R94, R154.reuse ;  /* 0x0000009a5e157220 */ /* 0x080fe20000400000 */
[-C--:B------:R-:W-:Y:S01]  /*6a10*/  FMUL R95, R95, R154.reuse ;  /* 0x0000009a5f5f7220 */ /* 0x080fe20000400000 */
[----:B------:R-:W-:Y:S01]  /*6a20*/  IMAD.X R11, R6, 0x1, R9, P5 ;  /* 0x00000001060b7824 */ /* 0x000fe200028e0609 */
[----:B------:R-:W-:Y:S01]  /*6a30*/  ISETP.GT.AND P5, PT, R0, 0x9, P0 ;  /* 0x000000090000780c */ /* 0x000fe200007a4270 */
[-C--:B------:R-:W-:Y:S01]  /*6a40*/  FMUL R97, R97, R154.reuse ;  /* 0x0000009a61617220 */ /* 0x080fe20000400000 */
[-C--:B------:R-:W-:Y:S01]  /*6a50*/  FMUL R99, R99, R154.reuse ;  /* 0x0000009a63637220 */ /* 0x080fe20000400000 */
[-C--:B0-----:R-:W-:Y:S01]  /*6a60*/  FMUL R13, R90, R154.reuse ;  /* 0x0000009a5a0d7220 */ /* 0x081fe20000400000 */
[-C--:B------:R-:W-:Y:S01]  /*6a70*/  FMUL R101, R101, R154.reuse ;  /* 0x0000009a65657220 */ /* 0x080fe20000400000 */
[-C--:B------:R-:W-:Y:S01]  /*6a80*/  FMUL R103, R103, R154.reuse ;  /* 0x0000009a67677220 */ /* 0x080fe20000400000 */
[-C--:B------:R-:W-:Y:S01]  /*6a90*/  FMUL R105, R105, R154.reuse ;  /* 0x0000009a69697220 */ /* 0x080fe20000400000 */
[-C--:B------:R-:W-:Y:S01]  /*6aa0*/  FMUL R107, R107, R154.reuse ;  /* 0x0000009a6b6b7220 */ /* 0x080fe20000400000 */
[----:B------:R0:W-:Y:S01]  /*6ab0*/  @P1 STG.E desc[UR36][R10.64], R13 ;  /* 0x0000000d0a001986 */ /* 0x0001e2000c101924 */
[C---:B------:R-:W-:Y:S01]  /*6ac0*/  ISETP.GT.AND P1, PT, R0.reuse, 0x8, P2 ;  /* 0x000000080000780c */ /* 0x040fe20001724270 */
[-C--:B------:R-:W-:Y:S01]  /*6ad0*/  FMUL R109, R109, R154.reuse ;  /* 0x0000009a6d6d7220 */ /* 0x080fe20000400000 */
[-C--:B------:R-:W-:Y:S01]  /*6ae0*/  FMUL R111, R111, R154.reuse ;  /* 0x0000009a6f6f7220 */ /* 0x080fe20000400000 */
[----:B------:R-:W-:Y:S01]  /*6af0*/  @P3 STG.E desc[UR36][R10.64+0x4], R91 ;  /* 0x0000045b0a003986 */ /* 0x000fe2000c101924 */
[C---:B------:R-:W-:Y:S01]  /*6b00*/  ISETP.GT.AND P3, PT, R0.reuse, 0x9, P2 ;  /* 0x000000090000780c */ /* 0x040fe20001764270 */
[-C--:B------:R-:W-:Y:S01]  /*6b10*/  FMUL R113, R113, R154.reuse ;  /* 0x0000009a71717220 */ /* 0x080fe20000400000 */
[-C--:B------:R-:W-:Y:S01]  /*6b20*/  FMUL R115, R115, R154.reuse ;  /* 0x0000009a73737220 */ /* 0x080fe20000400000 */
[----:B------:R1:W-:Y:S01]  /*6b30*/  @P4 STG.E desc[UR36][R8.64+0x20], R15 ;  /* 0x0000200f08004986 */ /* 0x0003e2000c101924 */
[C---:B------:R-:W-:Y:S01]  /*6b40*/  ISETP.GT.AND P4, PT, R0.reuse, 0x10, P0 ;  /* 0x000000100000780c */ /* 0x040fe20000784270 */
[-C--:B------:R-:W-:Y:S01]  /*6b50*/  FMUL R117, R117, R154.reuse ;  /* 0x0000009a75757220 */ /* 0x080fe20000400000 */
[-C--:B------:R-:W-:Y:S01]  /*6b60*/  FMUL R119, R119, R154.reuse ;  /* 0x0000009a77777220 */ /* 0x080fe20000400000 */
[----:B------:R-:W-:Y:S01]  /*6b70*/  @P5 STG.E desc[UR36][R8.64+0x24], R93 ;  /* 0x0000245d08005986 */ /* 0x000fe2000c101924 */
[----:B------:R-:W-:Y:S01]  /*6b80*/  ISETP.GT.AND P5, PT, R0, 0x11, P0 ;  /* 0x000000110000780c */ /* 0x000fe200007a4270 */
[-C--:B0-----:R-:W-:Y:S01]  /*6b90*/  FMUL R13, R96, R154.reuse ;  /* 0x0000009a600d7220 */ /* 0x081fe20000400000 */
[-C--:B------:R-:W-:Y:S01]  /*6ba0*/  FMUL R121, R121, R154.reuse ;  /* 0x0000009a79797220 */ /* 0x080fe20000400000 */
[----:B------:R0:W-:Y:S01]  /*6bb0*/  @P1 STG.E desc[UR36][R10.64+0x20], R21 ;  /* 0x000020150a001986 */ /* 0x0001e2000c101924 */
[C---:B------:R-:W-:Y:S01]  /*6bc0*/  ISETP.GT.AND P1, PT, R0.reuse, 0x10, P2 ;  /* 0x000000100000780c */ /* 0x040fe20001724270 */
[-C--:B------:R-:W-:Y:S01]  /*6bd0*/  FMUL R123, R123, R154.reuse ;  /* 0x0000009a7b7b7220 */ /* 0x080fe20000400000 */
[-C--:B------:R-:W-:Y:S01]  /*6be0*/  FMUL R125, R125, R154.reuse ;  /* 0x0000009a7d7d7220 */ /* 0x080fe20000400000 */
[----:B------:R-:W-:Y:S01]  /*6bf0*/  @P3 STG.E desc[UR36][R10.64+0x24], R95 ;  /* 0x0000245f0a003986 */ /* 0x000fe2000c101924 */
[----:B------:R-:W-:Y:S01]  /*6c00*/  ISETP.GT.AND P3, PT, R0, 0x11, P2 ;  /* 0x000000110000780c */ /* 0x000fe20001764270 */
[-C--:B-1----:R-:W-:Y:S01]  /*6c10*/  FMUL R15, R98, R154.reuse ;  /* 0x0000009a620f7220 */ /* 0x082fe20000400000 */
        /* <DEDUP_REMOVED lines=26> */
[----:B------:R-:W-:Y:S01]  /*6dc0*/  ISETP.GT.AND P1, PT, R0, 0x20, P2 ;  /* 0x000000200000780c */ /* 0x000fe20001724270 */
[-C--:B------:R-:W-:Y:S01]  /*6dd0*/  FMUL R147, R147, R154.reuse ;  /* 0x0000009a93937220 */ /* 0x080fe20000400000 */
[----:B------:R-:W-:Y:S01]  /*6de0*/  SHF.L.U32 R23, R4, 0x9, RZ ;  /* 0x0000000904177819 */ /* 0x000fe200000006ff */
[----:B------:R-:W-:Y:S01]  /*6df0*/  @P3 STG.E desc[UR36][R10.64+0x64], R103 ;  /* 0x000064670a003986 */ /* 0x000fe2000c101924 */
[----:B------:R-:W-:Y:S01]  /*6e00*/  ISETP.GT.AND P3, PT, R0, 0x21, P2 ;  /* 0x000000210000780c */ /* 0x000fe20001764270 */
[-C--:B-1----:R-:W-:Y:S01]  /*6e10*/  FMUL R21, R106, R154.reuse ;  /* 0x0000009a6a157220 */ /* 0x082fe20000400000 */
[-C--:B------:R-:W-:Y:S01]  /*6e20*/  FMUL R149, R149, R154.reuse ;  /* 0x0000009a95957220 */ /* 0x080fe20000400000 */
[----:B------:R1:W-:Y:S01]  /*6e30*/  @P4 STG.E desc[UR36][R8.64+0x80], R15 ;  /* 0x0000800f08004986 */ /* 0x0003e2000c101924 */
[----:B------:R-:W-:Y:S01]  /*6e40*/  ISETP.GT.AND P4, PT, R0, 0x28, P0 ;  /* 0x000000280000780c */ /* 0x000fe20000784270 */
[-C--:B------:R-:W-:Y:S01]  /*6e50*/  FMUL R151, R151, R154.reuse ;  /* 0x0000009a97977220 */ /* 0x080fe20000400000 */
[----:B------:R-:W-:Y:S01]  /*6e60*/  SHF.L.U64.HI R5, R4, 0x9, R5 ;  /* 0x0000000904057819 */ /* 0x000fe20000010205 */
        /* <DEDUP_REMOVED lines=86> */
[----:B------:R-:W-:-:S02]  /*73d0*/  FMUL R87, R87, R154 ;  /* 0x0000009a57577220 */ /* 0x000fc40000400000 */
[----:B------:R-:W-:Y:S01]  /*73e0*/  @P3 STG.E desc[UR36][R10.64+0x124], R127 ;  /* 0x0001247f0a003986 */ /* 0x000fe2000c101924 */
[----:B------:R-:W-:Y:S01]  /*73f0*/  ISETP.GT.AND P3, PT, R0, 0x51, P2 ;  /* 0x000000510000780c */ /* 0x000fe20001764270 */
[----:B-1----:R-:W-:Y:S02]  /*7400*/  FMUL R21, R130, R154 ;  /* 0x0000009a82157220 */ /* 0x002fe40000400000 */
[----:B------:R1:W-:Y:S01]  /*7410*/  @P4 STG.E desc[UR36][R8.64+0x140], R15 ;  /* 0x0001400f08004986 */ /* 0x0003e2000c101924 */
[----:B------:R-:W-:-:S03]  /*7420*/  ISETP.GT.AND P4, PT, R0, 0x58, P0 ;  /* 0x000000580000780c */ /* 0x000fc60000784270 */
[----:B------:R-:W-:Y:S01]  /*7430*/  @P5 STG.E desc[UR36][R8.64+0x144], R129 ;  /* 0x0001448108005986 */ /* 0x000fe2000c101924 */
[----:B------:R-:W-:Y:S01]  /*7440*/  ISETP.GT.AND P5, PT, R0, 0x59, P0 ;  /* 0x000000590000780c */ /* 0x000fe200007a4270 */
[----:B0-----:R-:W-:Y:S02]  /*7450*/  FMUL R13, R132, R154 ;  /* 0x0000009a840d7220 */ /* 0x001fe40000400000 */
[----:B------:R0:W-:Y:S01]  /*7460*/  @P1 STG.E desc[UR36][R10.64+0x140], R21 ;  /* 0x000140150a001986 */ /* 0x0001e2000c101924 */
[----:B------:R-:W-:-:S03]  /*7470*/  ISETP.GT.AND P1, PT, R0, 0x58, P2 ;  /* 0x000000580000780c */ /* 0x000fc60001724270 */
        /* <DEDUP_REMOVED lines=32> */
[-C--:B-1----:R-:W-:Y:S02]  /*7680*/  FMUL R15, R146, R154.reuse ;  /* 0x0000009a920f7220 */ /* 0x082fe40000400000 */
[----:B------:R1:W-:Y:S01]  /*7690*/  @P4 STG.E desc[UR36][R8.64+0x1c0], R13 ;  /* 0x0001c00d08004986 */ /* 0x0003e2000c101924 */
[C---:B------:R-:W-:Y:S02]  /*76a0*/  ISETP.GT.AND P4, PT, R0.reuse, 0x78, P0 ;  /* 0x000000780000780c */ /* 0x040fe40000784270 */
[----:B------:R-:W-:Y:S01]  /*76b0*/  ISETP.GT.AND P0, PT, R0, 0x79, P0 ;  /* 0x000000790000780c */ /* 0x000fe20000704270 */
[----:B------:R-:W-:Y:S01]  /*76c0*/  @P5 STG.E desc[UR36][R8.64+0x1c4], R145 ;  /* 0x0001c49108005986 */ /* 0x000fe2000c101924 */
[----:B0-----:R-:W-:-:S03]  /*76d0*/  FMUL R21, R148, R154 ;  /* 0x0000009a94157220 */ /* 0x001fc60000400000 */
[----:B------:R0:W-:Y:S01]  /*76e0*/  @P1 STG.E desc[UR36][R10.64+0x1c0], R15 ;  /* 0x0001c00f0a001986 */ /* 0x0001e2000c101924 */
[----:B------:R-:W-:-:S03]  /*76f0*/  ISETP.GT.AND P1, PT, R3, 0x80, PT ;  /* 0x000000800300780c */ /* 0x000fc60003f24270 */
[----:B------:R-:W-:Y:S01]  /*7700*/  @P3 STG.E desc[UR36][R10.64+0x1c4], R147 ;  /* 0x0001c4930a003986 */ /* 0x000fe2000c101924 */
[C---:B------:R-:W-:Y:S02]  /*7710*/  ISETP.GT.AND P3, PT, R0.reuse, 0x78, P2 ;  /* 0x000000780000780c */ /* 0x040fe40001764270 */
[----:B------:R-:W-:Y:S01]  /*7720*/  ISETP.GT.AND P2, PT, R0, 0x79, P2 ;  /* 0x000000790000780c */ /* 0x000fe20001744270 */
[----:B------:R-:W-:Y:S01]  /*7730*/  @P4 STG.E desc[UR36][R8.64+0x1e0], R21 ;  /* 0x0001e01508004986 */ /* 0x000fe2000c101924 */
[----:B------:R-:W-:-:S03]  /*7740*/  IADD3 R12, P4, P5, R7, R8, R23 ;  /* 0x00000008070c7210 */ /* 0x000fc60007d9e017 */
[----:B------:R2:W-:Y:S01]  /*7750*/  @P0 STG.E desc[UR36][R8.64+0x1e4], R149 ;  /* 0x0001e49508000986 */ /* 0x0005e2000c101924 */
[----:B------:R-:W-:Y:S01]  /*7760*/  ISETP.GT.AND P0, PT, R3, 0x88, PT ;  /* 0x000000880300780c */ /* 0x000fe20003f04270 */
[-C--:B------:R-:W-:Y:S01]  /*7770*/  FMUL R3, R150, R154.reuse ;  /* 0x0000009a96037220 */ /* 0x080fe20000400000 */
[----:B-1----:R-:W-:Y:S01]  /*7780*/  IADD3.X R13, R6, R9, R5, P4, P5 ;  /* 0x00000009060d7210 */ /* 0x002fe200027ea405 */
[----:B0-----:R-:W-:Y:S01]  /*7790*/  FMUL R15, R24, R154 ;  /* 0x0000009a180f7220 */ /* 0x001fe20000400000 */
[C---:B------:R-:W-:Y:S02]  /*77a0*/  ISETP.GT.AND P4, PT, R0.reuse, RZ, P1 ;  /* 0x000000ff0000720c */ /* 0x040fe40000f84270 */
[----:B------:R-:W-:Y:S01]  /*77b0*/  IADD3 R4, P5, R23, R8, RZ ;  /* 0x0000000817047210 */ /* 0x000fe20007fbe0ff */
[----:B------:R0:W-:Y:S01]  /*77c0*/  @P3 STG.E desc[UR36][R10.64+0x1e0], R3 ;  /* 0x0001e0030a003986 */ /* 0x0001e2000c101924 */
[----:B------:R-:W-:-:S03]  /*77d0*/  ISETP.GT.AND P3, PT, R0, 0x1, P1 ;  /* 0x000000010000780c */ /* 0x000fc60000f64270 */
[----:B------:R-:W-:Y:S01]  /*77e0*/  IMAD.X R5, R5, 0x1, R9, P5 ;  /* 0x0000000105057824 */ /* 0x000fe200028e0609 */
[----:B------:R1:W-:Y:S01]  /*77f0*/  @P2 STG.E desc[UR36][R10.64+0x1e4], R151 ;  /* 0x0001e4970a002986 */ /* 0x0003e2000c101924 */
[C---:B------:R-:W-:Y:S02]  /*7800*/  ISETP.GT.AND P2, PT, R0.reuse, RZ, P0 ;  /* 0x000000ff0000720c */ /* 0x040fe40000744270 */
[----:B------:R-:W-:Y:S02]  /*7810*/  ISETP.GT.AND P5, PT, R0, 0x1, P0 ;  /* 0x000000010000780c */ /* 0x000fe400007a4270 */
[----:B------:R3:W-:Y:S01]  /*7820*/  @P4 STG.E desc[UR36][R4.64], R15 ;  /* 0x0000000f04004986 */ /* 0x0007e2000c101924 */
[C---:B--2---:R-:W-:Y:S01]  /*7830*/  IADD3 R8, P4, R7.reuse, R4, RZ ;  /* 0x0000000407087210 */ /* 0x044fe20007f9e0ff */
[----:B0-----:R-:W-:Y:S02]  /*7840*/  FMUL R3, R26, R154 ;  /* 0x0000009a1a037220 */ /* 0x001fe40000400000 */
[----:B------:R-:W-:Y:S01]  /*7850*/  @P3 STG.E desc[UR36][R4.64+0x4], R25 ;  /* 0x0000041904003986 */ /* 0x000fe2000c101924 */
[----:B------:R-:W-:Y:S01]  /*7860*/  ISETP.GT.AND P3, PT, R0, 0x8, P1 ;  /* 0x000000080000780c */ /* 0x000fe20000f64270 */
[----:B------:R-:W-:Y:S01]  /*7870*/  IMAD.X R9, R6, 0x1, R5, P4 ;  /* 0x0000000106097824 */ /* 0x000fe200020e0605 */
[----:B-1----:R-:W-:Y:S01]  /*7880*/  IADD3 R10, P4, R7, R4, RZ ;  /* 0x00000004070a7210 */ /* 0x002fe20007f9e0ff */
[----:B------:R-:W-:-:S03]  /*7890*/  FMUL R7, R28, R154 ;  /* 0x0000009a1c077220 */ /* 0x000fc60000400000 */
[----:B------:R0:W-:Y:S01]  /*78a0*/  @P2 STG.E desc[UR36][R8.64], R3 ;  /* 0x0000000308002986 */ /* 0x0001e2000c101924 */
[----:B------:R-:W-:Y:S01]  /*78b0*/  ISETP.GT.AND P2, PT, R0, 0x8, P0 ;  /* 0x000000080000780c */ /* 0x000fe20000744270 */
[-C--:B---3--:R-:W-:Y:S01]  /*78c0*/  FMUL R15, R30, R154.reuse ;  /* 0x0000009a1e0f7220 */ /* 0x088fe20000400000 */
[----:B------:R-:W-:Y:S01]  /*78d0*/  IADD3.X R11, R6, R5, RZ, P4, !PT ;  /* 0x00000005060b7210 */ /* 0x000fe200027fe4ff */
[----:B------:R1:W-:Y:S01]  /*78e0*/  @P5 STG.E desc[UR36][R8.64+0x4], R27 ;  /* 0x0000041b08005986 */ /* 0x0003e2000c101924 */
[C---:B------:R-:W-:Y:S02]  /*78f0*/  ISETP.GT.AND P5, PT, R0.reuse, 0x9, P1 ;  /* 0x000000090000780c */ /* 0x040fe40000fa4270 */
[C---:B------:R-:W-:Y:S01]  /*7900*/  ISETP.GT.AND P4, PT, R0.reuse, 0x11, P1 ;  /* 0x000000110000780c */ /* 0x040fe20000f84270 */
[----:B------:R-:W-:Y:S01]  /*7910*/  @P3 STG.E desc[UR36][R4.64+0x20], R7 ;  /* 0x0000200704003986 */ /* 0x000fe2000c101924 */
[----:B------:R-:W-:Y:S01]  /*7920*/  ISETP.GT.AND P3, PT, R0, 0x9, P0 ;  /* 0x000000090000780c */ /* 0x000fe20000764270 */
[-C--:B0-----:R-:W-:Y:S01]  /*7930*/  FMUL R3, R32, R154.reuse ;  /* 0x0000009a20037220 */ /* 0x081fe20000400000 */
[----:B-1----:R-:W-:-:S07]  /*7940*/  FMUL R9, R34, R154 ;  /* 0x0000009a22097220 */ /* 0x002fce0000400000 */
[----:B------:R-:W-:Y:S01]  /*7950*/  @P5 STG.E desc[UR36][R4.64+0x24], R29 ;  /* 0x0000241d04005986 */ /* 0x000fe2000c101924 */
[----:B------:R-:W-:-:S03]  /*7960*/  ISETP.GT.AND P5, PT, R0, 0x10, P1 ;  /* 0x000000100000780c */ /* 0x000fc60000fa4270 */
[----:B------:R0:W-:Y:S01]  /*7970*/  @P2 STG.E desc[UR36][R10.64+0x20], R15 ;  /* 0x0000200f0a002986 */ /* 0x0001e2000c101924 */
[----:B------:R-:W-:-:S03]  /*7980*/  ISETP.GT.AND P2, PT, R0, 0x10, P0 ;  /* 0x000000100000780c */ /* 0x000fc60000744270 */
[----:B------:R-:W-:Y:S01]  /*7990*/  @P3 STG.E desc[UR36][R12.64+0x24], R31 ;  /* 0x0000241f0c003986 */ /* 0x000fe2000c101924 */
[----:B------:R-:W-:-:S03]  /*79a0*/  ISETP.GT.AND P3, PT, R0, 0x11, P0 ;  /* 0x000000110000780c */ /* 0x000fc60000764270 */
[----:B------:R-:W-:Y:S01]  /*79b0*/  @P4 STG.E desc[UR36][R4.64+0x44], R33 ;  /* 0x0000442104004986 */ /* 0x000fe2000c101924 */
[----:B------:R-:W-:-:S03]  /*79c0*/  ISETP.GT.AND P4, PT, R0, 0x18, P1 ;  /* 0x000000180000780c */ /* 0x000fc60000f84270 */
[----:B------:R1:W-:Y:S01]  /*79d0*/  @P5 STG.E desc[UR36][R4.64+0x40], R3 ;  /* 0x0000400304005986 */ /* 0x0003e2000c101924 */
[----:B------:R-:W-:Y:S01]  /*79e0*/  ISETP.GT.AND P5, PT, R0, 0x19, P1 ;  /* 0x000000190000780c */ /* 0x000fe20000fa4270 */
[----:B------:R-:W-:Y:S02]  /*79f0*/  @P2 IMAD.MOV.U32 R6, RZ, RZ, R12 ;  /* 0x000000ffff062224 */ /* 0x000fe400078e000c */
[----:B0-----:R-:W-:Y:S01]  /*7a00*/  FMUL R11, R36, R154 ;  /* 0x0000009a240b7220 */ /* 0x001fe20000400000 */
[----:B------:R-:W-:-:S05]  /*7a10*/  @P2 IMAD.MOV.U32 R7, RZ, RZ, R13 ;  /* 0x000000ffff072224 */ /* 0x000fca00078e000d */
[----:B------:R0:W-:Y:S01]  /*7a20*/  @P2 STG.E desc[UR36][R6.64+0x40], R9 ;  /* 0x0000400906002986 */ /* 0x0001e2000c101924 */
[----:B------:R-:W-:Y:S01]  /*7a30*/  ISETP.GT.AND P2, PT, R0, 0x18, P0 ;  /* 0x000000180000780c */ /* 0x000fe20000744270 */
[----:B-1----:R-:W-:Y:S01]  /*7a40*/  FMUL R3, R38, R154 ;  /* 0x0000009a26037220 */ /* 0x002fe20000400000 */
[----:B0-----:R-:W-:Y:S01]  /*7a50*/  @P3 MOV R6, R12 ;  /* 0x0000000c00063202 */ /* 0x001fe20000000f00 */
[----:B------:R-:W-:Y:S02]  /*7a60*/  @P3 IMAD.MOV.U32 R7, RZ, RZ, R13 ;  /* 0x000000ffff073224 */ /* 0x000fe400078e000d */
[----:B------:R-:W-:-:S03]  /*7a70*/  FMUL R9, R40, R154 ;  /* 0x0000009a28097220 */ /* 0x000fc60000400000 */
[----:B------:R0:W-:Y:S01]  /*7a80*/  @P3 STG.E desc[UR36][R6.64+0x44], R35 ;  /* 0x0000442306003986 */ /* 0x0001e2000c101924 */
[----:B------:R-:W-:-:S03]  /*7a90*/  ISETP.GT.AND P3, PT, R0, 0x19, P0 ;  /* 0x000000190000780c */ /* 0x000fc60000764270 */
[----:B------:R1:W-:Y:S01]  /*7aa0*/  @P4 STG.E desc[UR36][R4.64+0x60], R11 ;  /* 0x0000600b04004986 */ /* 0x0003e2000c101924 */
[----:B------:R-:W-:-:S03]  /*7ab0*/  ISETP.GT.AND P4, PT, R0, 0x20, P1 ;  /* 0x000000200000780c */ /* 0x000fc60000f84270 */
[----:B------:R-:W-:Y:S01]  /*7ac0*/  @P5 STG.E desc[UR36][R4.64+0x64], R37 ;  /* 0x0000642504005986 */ /* 0x000fe2000c101924 */
[----:B------:R-:W-:Y:S01]  /*7ad0*/  ISETP.GT.AND P5, PT, R0, 0x21, P1 ;  /* 0x000000210000780c */ /* 0x000fe20000fa4270 */
[----:B0-----:R-:W-:Y:S01]  /*7ae0*/  @P2 IMAD.MOV.U32 R6, RZ, RZ, R12 ;  /* 0x000000ffff062224 */ /* 0x001fe200078e000c */
[----:B------:R-:W-:Y:S01]  /*7af0*/  @P2 MOV R7, R13 ;  /* 0x0000000d00072202 */ /* 0x000fe20000000f00 */
[----:B-1----:R-:W-:-:S04]  /*7b00*/  FMUL R11, R42, R154 ;  /* 0x0000009a2a0b7220 */ /* 0x002fc80000400000 */
[----:B------:R0:W-:Y:S01]  /*7b10*/  @P2 STG.E desc[UR36][R6.64+0x60], R3 ;  /* 0x0000600306002986 */ /* 0x0001e2000c101924 */
[----:B------:R-:W-:Y:S01]  /*7b20*/  ISETP.GT.AND P2, PT, R0, 0x20, P0 ;  /* 0x000000200000780c */ /* 0x000fe20000744270 */
[----:B0-----:R-:W-:Y:S02]  /*7b30*/  @P3 IMAD.MOV.U32 R6, RZ, RZ, R12 ;  /* 0x000000ffff063224 */ /* 0x001fe400078e000c */
[----:B------:R-:W-:Y:S01]  /*7b40*/  FMUL R3, R44, R154 ;  /* 0x0000009a2c037220 */ /* 0x000fe20000400000 */
[----:B------:R-:W-:-:S05]  /*7b50*/  @P3 IMAD.MOV.U32 R7, RZ, RZ, R13 ;  /* 0x000000ffff073224 */ /* 0x000fca00078e000d */
[----:B------:R0:W-:Y:S01]  /*7b60*/  @P3 STG.E desc[UR36][R6.64+0x64], R39 ;  /* 0x0000642706003986 */ /* 0x0001e2000c101924 */
[----:B------:R-:W-:-:S03]  /*7b70*/  ISETP.GT.AND P3, PT, R0, 0x21, P0 ;  /* 0x000000210000780c */ /* 0x000fc60000764270 */
[----:B------:R1:W-:Y:S01]  /*7b80*/  @P4 STG.E desc[UR36][R4.64+0x80], R9 ;  /* 0x0000800904004986 */ /* 0x0003e2000c101924 */
[----:B------:R-:W-:-:S03]  /*7b90*/  ISETP.GT.AND P4, PT, R0, 0x28, P1 ;  /* 0x000000280000780c */ /* 0x000fc60000f84270 */
[----:B------:R-:W-:Y:S01]  /*7ba0*/  @P5 STG.E desc[UR36][R4.64+0x84], R41 ;  /* 0x0000842904005986 */ /* 0x000fe2000c101924 */
[----:B------:R-:W-:Y:S02]  /*7bb0*/  ISETP.GT.AND P5, PT, R0, 0x29, P1 ;  /* 0x000000290000780c */ /* 0x000fe40000fa4270 */
[----:B0-----:R-:W-:Y:S01]  /*7bc0*/  @P2 MOV R6, R12 ;  /* 0x0000000c00062202 */ /* 0x001fe20000000f00 */
[----:B------:R-:W-:Y:S02]  /*7bd0*/  @P2 IMAD.MOV.U32 R7, RZ, RZ, R13 ;  /* 0x000000ffff072224 */ /* 0x000fe400078e000d */
[----:B-1----:R-:W-:-:S03]  /*7be0*/  FMUL R9, R46, R154 ;  /* 0x0000009a2e097220 */ /* 0x002fc60000400000 */
[----:B------:R0:W-:Y:S01]  /*7bf0*/  @P2 STG.E desc[UR36][R6.64+0x80], R11 ;  /* 0x0000800b06002986 */ /* 0x0001e2000c101924 */
[----:B------:R-:W-:Y:S01]  /*7c00*/  ISETP.GT.AND P2, PT, R0, 0x28, P0 ;  /* 0x000000280000780c */ /* 0x000fe20000744270 */
[----:B0-----:R-:W-:Y:S01]  /*7c10*/  @P3 IMAD.MOV.U32 R6, RZ, RZ, R12 ;  /* 0x000000ffff063224 */ /* 0x001fe200078e000c */
[----:B------:R-:W-:Y:S01]  /*7c20*/  @P3 MOV R7, R13 ;  /* 0x0000000d00073202 */ /* 0x000fe20000000f00 */
[----:B------:R-:W-:-:S04]  /*7c30*/  FMUL R11, R48, R154 ;  /* 0x0000009a300b7220 */ /* 0x000fc80000400000 */
[----:B------:R0:W-:Y:S01]  /*7c40*/  @P3 STG.E desc[UR36][R6.64+0x84], R43 ;  /* 0x0000842b06003986 */ /* 0x0001e2000c101924 */
[----:B------:R-:W-:-:S03]  /*7c50*/  ISETP.GT.AND P3, PT, R0, 0x29, P0 ;  /* 0x000000290000780c */ /* 0x000fc60000764270 */
[----:B------:R1:W-:Y:S01]  /*7c60*/  @P4 STG.E desc[UR36][R4.64+0xa0], R3 ;  /* 0x0000a00304004986 */ /* 0x0003e2000c101924 */
[----:B------:R-:W-:-:S03]  /*7c70*/  ISETP.GT.AND P4, PT, R0, 0x30, P1 ;  /* 0x000000300000780c */ /* 0x000fc60000f84270 */
[----:B------:R-:W-:Y:S01]  /*7c80*/  @P5 STG.E desc[UR36][R4.64+0xa4], R45 ;  /* 0x0000a42d04005986 */ /* 0x000fe2000c101924 */
[----:B------:R-:W-:Y:S01]  /*7c90*/  ISETP.GT.AND P5, PT, R0, 0x31, P1 ;  /* 0x000000310000780c */ /* 0x000fe20000fa4270 */
[----:B0-----:R-:W-:Y:S02]  /*7ca0*/  @P2 IMAD.MOV.U32 R6, RZ, RZ, R12 ;  /* 0x000000ffff062224 */ /* 0x001fe400078e000c */
[----:B------:R-:W-:Y:S02]  /*7cb0*/  @P2 IMAD.MOV.U32 R7, RZ, RZ, R13 ;  /* 0x000000ffff072224 */ /* 0x000fe400078e000d */
[----:B-1----:R-:W-:-:S03]  /*7cc0*/  FMUL R3, R50, R154 ;  /* 0x0000009a32037220 */ /* 0x002fc60000400000 */
[----:B------:R0:W-:Y:S01]  /*7cd0*/  @P2 STG.E desc[UR36][R6.64+0xa0], R9 ;  /* 0x0000a00906002986 */ /* 0x0001e2000c101924 */
[----:B------:R-:W-:Y:S02]  /*7ce0*/  ISETP.GT.AND P2, PT, R0, 0x30, P0 ;  /* 0x000000300000780c */ /* 0x000fe40000744270 */
        /* <DEDUP_REMOVED lines=118> */
[C---:B------:R-:W-:Y:S02]  /*8450*/  ISETP.GT.AND P4, PT, R0.reuse, 0x71, P0 ;  /* 0x000000710000780c */ /* 0x040fe40000784270 */
[C---:B------:R-:W-:Y:S01]  /*8460*/  ISETP.GT.AND P0, PT, R0.reuse, 0x79, P0 ;  /* 0x000000790000780c */ /* 0x040fe20000704270 */
[----:B------:R-:W-:Y:S01]  /*8470*/  @P2 STG.E desc[UR36][R4.64+0x1c4], R81 ;  /* 0x0001c45104002986 */ /* 0x000fe2000c101924 */
[C---:B------:R-:W-:Y:S02]  /*8480*/  ISETP.GT.AND P2, PT, R0.reuse, 0x78, P1 ;  /* 0x000000780000780c */ /* 0x040fe40000f44270 */
[----:B------:R-:W-:-:S03]  /*8490*/  ISETP.GT.AND P1, PT, R0, 0x79, P1 ;  /* 0x000000790000780c */ /* 0x000fc60000f24270 */
[----:B0-----:R-:W-:Y:S02]  /*84a0*/  @P3 IMAD.MOV.U32 R6, RZ, RZ, R12 ;  /* 0x000000ffff063224 */ /* 0x001fe400078e000c */
[----:B------:R-:W-:Y:S02]  /*84b0*/  @P3 IMAD.MOV.U32 R7, RZ, RZ, R13 ;  /* 0x000000ffff073224 */ /* 0x000fe400078e000d */
[----:B-1----:R-:W-:-:S03]  /*84c0*/  FMUL R11, R86, R154 ;  /* 0x0000009a560b7220 */ /* 0x002fc60000400000 */
[----:B------:R0:W-:Y:S02]  /*84d0*/  @P3 STG.E desc[UR36][R6.64+0x1c0], R3 ;  /* 0x0001c00306003986 */ /* 0x0001e4000c101924 */
[----:B0-----:R-:W-:Y:S01]  /*84e0*/  @P4 MOV R6, R12 ;  /* 0x0000000c00064202 */ /* 0x001fe20000000f00 */
[----:B------:R-:W-:-:S05]  /*84f0*/  @P4 IMAD.MOV.U32 R7, RZ, RZ, R13 ;  /* 0x000000ffff074224 */ /* 0x000fca00078e000d */
[----:B------:R-:W-:Y:S04]  /*8500*/  @P4 STG.E desc[UR36][R6.64+0x1c4], R83 ;  /* 0x0001c45306004986 */ /* 0x000fe8000c101924 */
[----:B------:R-:W-:Y:S04]  /*8510*/  @P2 STG.E desc[UR36][R4.64+0x1e0], R9 ;  /* 0x0001e00904002986 */ /* 0x000fe8000c101924 */
[----:B------:R0:W-:Y:S02]  /*8520*/  @P1 STG.E desc[UR36][R4.64+0x1e4], R85 ;  /* 0x0001e45504001986 */ /* 0x0001e4000c101924 */
[----:B0-----:R-:W-:Y:S01]  /*8530*/  @P5 IMAD.MOV.U32 R4, RZ, RZ, R12 ;  /* 0x000000ffff045224 */ /* 0x001fe200078e000c */
[----:B------:R-:W-:-:S05]  /*8540*/  @P5 MOV R5, R13 ;  /* 0x0000000d00055202 */ /* 0x000fca0000000f00 */
[----:B------:R0:W-:Y:S04]  /*8550*/  @P5 STG.E desc[UR36][R4.64+0x1e0], R11 ;  /* 0x0001e00b04005986 */ /* 0x0001e8000c101924 */
[----:B------:R0:W-:Y:S02]  /*8560*/  @P0 STG.E desc[UR36][R12.64+0x1e4], R87 ;  /* 0x0001e4570c000986 */ /* 0x0001e4000c101924 */
.L_x_280:
[----:B------:R-:W-:Y:S05]  /*8570*/  BSYNC B0 ;  /* 0x0000000000007941 */ /* 0x000fea0003800000 */
.L_x_28:
[----:B------:R-:W-:Y:S01]  /*8580*/  ULDC UR4, c[0x0][0xc] ;  /* 0x0000030000047ab9 */ /* 0x000fe20000000800 */
[----:B------:R-:W-:Y:S01]  /*8590*/  ULDC UR5, c[0x0][0x10] ;  /* 0x0000040000057ab9 */ /* 0x000fe20000000800 */
[----:B0-----:R-:W0:Y:S01]  /*85a0*/  LDC R3, c[0x0][0x14] ;  /* 0x00000500ff037b82 */ /* 0x001e220000000800 */
[----:B------:R-:W-:Y:S01]  /*85b0*/  UIMAD.WIDE.U32 UR4, UR4, UR5, URZ ;  /* 0x00000005040472a5 */ /* 0x000fe2000f8e003f */
[----:B------:R-:W-:Y:S01]  /*85c0*/  PRMT R0, RZ, 0x7610, R0 ;  /* 0x00007610ff007816 */ /* 0x000fe20000000000 */
[----:B------:R-:W-:Y:S01]  /*85d0*/  IMAD.MOV.U32 R153, RZ, RZ, -0x1 ;  /* 0xffffffffff997424 */ /* 0x000fe200078e00ff */
[----:B------:R-:W-:-:S03]  /*85e0*/  MOV R23, 0xffffffff ;  /* 0xffffffff00177802 */ /* 0x000fc60000000f00 */
[----:B0-----:R-:W-:-:S04]  /*85f0*/  IMAD.WIDE.U32 R16, R3, UR4, R16 ;  /* 0x0000000403107c25 */ /* 0x001fc8000f8e0010 */
[----:B------:R-:W-:Y:S01]  /*8600*/  IMAD R3, R3, UR5, RZ ;  /* 0x0000000503037c24 */ /* 0x000fe2000f8e02ff */
[----:B------:R-:W-:Y:S02]  /*8610*/  ULDC.64 UR4, c[0x0][0x650] ;  /* 0x0001940000047ab9 */ /* 0x000fe40000000a00 */
[----:B------:R-:W-:Y:S01]  /*8620*/  ISETP.GE.U32.AND P0, PT, R16, UR4, PT ;  /* 0x0000000410007c0c */ /* 0x000fe2000bf06070 */
[----:B------:R-:W-:-:S05]  /*8630*/  IMAD.IADD R17, R17, 0x1, R3 ;  /* 0x0000000111117824 */ /* 0x000fca00078e0203 */
[----:B------:R-:W-:-:S13]  /*8640*/  ISETP.GE.U32.AND.EX P0, PT, R17, UR5, PT, P0 ;  /* 0x0000000511007c0c */ /* 0x000fda000bf06100 */
[----:B------:R-:W-:Y:S05]  /*8650*/  @P0 BRA `(.L_x_281) ;  /* 0x0000000400640947 */ /* 0x000fea0003800000 */
[----:B------:R-:W0:Y:S01]  /*8660*/  S2R R12, SR_CTAID.X ;  /* 0x00000000000c7919 */ /* 0x000e220000002500 */
[----:B--2---:R-:W2:Y:S01]  /*8670*/  LDC.64 R10, c[0x0][0x628] ;  /* 0x00018a00ff0a7b82 */ /* 0x004ea20000000a00 */
[----:B------:R-:W-:Y:S01]  /*8680*/  ULDC UR4, c[0x0][0x150] ;  /* 0x0000540000047ab9 */ /* 0x000fe20000000800 */
[----:B------:R-:W-:Y:S01]  /*8690*/  IMAD.MOV.U32 R8, RZ, RZ, R16 ;  /* 0x000000ffff087224 */ /* 0x000fe200078e0010 */
[----:B------:R-:W0:Y:S01]  /*86a0*/  S2R R24, SR_CTAID.Y ;  /* 0x0000000000187919 */ /* 0x000e220000002600 */
[----:B------:R-:W-:-:S04]  /*86b0*/  MOV R9, R17 ;  /* 0x0000001100097202 */ /* 0x000fc80000000f00 */
[----:B------:R-:W1:Y:S08]  /*86c0*/  LDC R21, c[0x0][0x144] ;  /* 0x00005100ff157b82 */ /* 0x000e700000000800 */
[----:B------:R-:W1:Y:S08]  /*86d0*/  LDC R0, c[0x0][0x630] ;  /* 0x00018c00ff007b82 */ /* 0x000e700000000800 */
[----:B------:R-:W1:Y:S01]  /*86e0*/  LDC.64 R14, c[0x0][0x620] ;  /* 0x00018800ff0e7b82 */ /* 0x000e620000000a00 */
[----:B--2---:R-:W-:-:S04]  /*86f0*/  ISETP.NE.U32.AND P0, PT, R10, RZ, PT ;  /* 0x000000ff0a00720c */ /* 0x004fc80003f05070 */
[----:B------:R-:W-:Y:S02]  /*8700*/  ISETP.NE.AND.EX P0, PT, R11, RZ, PT, P0 ;  /* 0x000000ff0b00720c */ /* 0x000fe40003f05300 */
[----:B0-----:R-:W-:-:S05]  /*8710*/  I2FP.F32.U32 R3, R12 ;  /* 0x0000000c00037245 */ /* 0x001fca0000201000 */
[----:B------:R-:W-:-:S04]  /*8720*/  FMUL R3, R3, UR4 ;  /* 0x0000000403037c20 */ /* 0x000fc80008400000 */
[----:B------:R0:W2:Y:S02]  /*8730*/  F2I.U32.TRUNC.NTZ R20, R3 ;  /* 0x0000000300147305 */ /* 0x0000a4000020f000 */
[----:B------:R-:W-:Y:S05]  /*8740*/  @!P0 BRA `(.L_x_282) ;  /* 0x0000000000288947 */ /* 0x000fea0003800000 */
[----:B0-----:R-:W0:Y:S02]  /*8750*/  LDC R3, c[0x0][0x634] ;  /* 0x00018d00ff037b82 */ /* 0x001e240000000800 */
[----:B0-----:R-:W-:-:S05]  /*8760*/  IADD3 R3, P0, R16, R3, RZ ;  /* 0x0000000310037210 */ /* 0x001fca0007f1e0ff */
[----:B------:R-:W-:-:S04]  /*8770*/  IMAD.X R13, RZ, RZ, R17, P0 ;  /* 0x000000ffff0d7224 */ /* 0x000fc800000e0611 */
[----:B------:R-:W-:-:S04]  /*8780*/  IMAD.WIDE.U32 R4, R13, R10, RZ ;  /* 0x0000000a0d047225 */ /* 0x000fc800078e00ff */
[----:B---3--:R-:W-:-:S04]  /*8790*/  IMAD.WIDE.U32 R6, P0, R3, R11, R4 ;  /* 0x0000000b03067225 */ /* 0x008fc80007800004 */
[----:B------:R-:W-:Y:S01]  /*87a0*/  IMAD.WIDE.U32 R4, R3, R10, RZ ;  /* 0x0000000a03047225 */ /* 0x000fe200078e00ff */
[----:B------:R-:W-:-:S03]  /*87b0*/  IADD3.X R9, RZ, RZ, RZ, P0, !PT ;  /* 0x000000ffff097210 */ /* 0x000fc600007fe4ff */
[----:B------:R-:W-:Y:S01]  /*87c0*/  IMAD.MOV.U32 R8, RZ, RZ, R7 ;  /* 0x000000ffff087224 */ /* 0x000fe200078e0007 */
[----:B------:R-:W-:-:S05]  /*87d0*/  IADD3 RZ, P0, R5, R6, RZ ;  /* 0x0000000605ff7210 */ /* 0x000fca0007f1e0ff */
[----:B------:R-:W-:-:S08]  /*87e0*/  IMAD.WIDE.U32.X R8, R13, R11, R8, P0 ;  /* 0x0000000b0d087225 */ /* 0x000fd000000e0408 */
.L_x_282:
[----:B---3--:R-:W3:Y:S01]  /*87f0*/  LDC.64 R28, c[0x0][0x640] ;  /* 0x00019000ff1c7b82 */ /* 0x008ee20000000a00 */
[-CC-:B-1----:R-:W-:Y:S01]  /*8800*/  SHF.R.U64 R23, R8, R0.reuse, R9.reuse ;  /* 0x0000000008177219 */ /* 0x182fe20000001209 */
[----:B--2---:R-:W-:Y:S01]  /*8810*/  IMAD.MOV R20, RZ, RZ, -R20 ;  /* 0x000000ffff147224 */ /* 0x004fe200078e0a14 */
[----:B------:R-:W-:Y:S01]  /*8820*/  SHF.R.U32.HI R0, RZ, R0, R9 ;  /* 0x00000000ff007219 */ /* 0x000fe20000011609 */
[----:B------:R-:W-:Y:S01]  /*8830*/  ULDC UR4, c[0x0][0x154] ;  /* 0x0000550000047ab9 */ /* 0x000fe20000000800 */
[----:B0-----:R-:W-:Y:S01]  /*8840*/  IADD3 R3, P0, RZ, -R23, RZ ;  /* 0x80000017ff037210 */ /* 0x001fe20007f1e0ff */
[----:B------:R-:W-:Y:S01]  /*8850*/  IMAD R21, R21, R20, R12 ;  /* 0x0000001415157224 */ /* 0x000fe200078e020c */
[----:B------:R-:W-:Y:S01]  /*8860*/  MOV R7, 0x1 ;  /* 0x0000000100077802 */ /* 0x000fe20000000f00 */
[----:B------:R-:W0:Y:S01]  /*8870*/  LDC R6, c[0x0][0x618] ;  /* 0x00018600ff067b82 */ /* 0x000e220000000800 */
[----:B------:R-:W-:-:S05]  /*8880*/  IADD3.X R5, RZ, ~R0, RZ, P0, !PT ;  /* 0x80000000ff057210 */ /* 0x000fca00007fe4ff */
[-C--:B------:R-:W-:Y:S02]  /*8890*/  IMAD R0, R5, R14.reuse, RZ ;  /* 0x0000000e05007224 */ /* 0x080fe400078e02ff */
[----:B------:R-:W1:Y:S01]  /*88a0*/  LDC R8, c[0x0][0x608] ;  /* 0x00018200ff087b82 */ /* 0x000e620000000800 */
[----:B------:R-:W-:-:S04]  /*88b0*/  IMAD.WIDE.U32 R4, R3, R14, R16 ;  /* 0x0000000e03047225 */ /* 0x000fc800078e0010 */
[----:B------:R-:W-:Y:S01]  /*88c0*/  IMAD R3, R3, R15, R0 ;  /* 0x0000000f03037224 */ /* 0x000fe200078e0200 */
[----:B------:R-:W-:Y:S02]  /*88d0*/  I2FP.F32.U32 R0, R24 ;  /* 0x0000001800007245 */ /* 0x000fe40000201000 */
[----:B------:R-:W2:Y:S01]  /*88e0*/  LDC R26, c[0x0][0x658] ;  /* 0x00019600ff1a7b82 */ /* 0x000ea20000000800 */
[----:B---3--:R-:W-:Y:S02]  /*88f0*/  ISETP.NE.U32.AND P0, PT, R28, RZ, PT ;  /* 0x000000ff1c00720c */ /* 0x008fe40003f05070 */
[----:B------:R-:W-:Y:S01]  /*8900*/  IADD3 R3, R5, R3, RZ ;  /* 0x0000000305037210 */ /* 0x000fe20007ffe0ff */
[----:B------:R-:W-:Y:S01]  /*8910*/  FMUL R0, R0, UR4 ;  /* 0x0000000400007c20 */ /* 0x000fe20008400000 */
[----:B------:R-:W-:Y:S01]  /*8920*/  ISETP.NE.AND.EX P0, PT, R29, RZ, PT, P0 ;  /* 0x000000ff1d00720c */ /* 0x000fe20003f05300 */
[----:B------:R-:W-:Y:S02]  /*8930*/  IMAD.MOV.U32 R5, RZ, RZ, -0x1 ;  /* 0xffffffffff057424 */ /* 0x000fe400078e00ff */
[----:B------:R-:W3:Y:S01]  /*8940*/  LDC R15, c[0x0][0x148] ;  /* 0x00005200ff0f7b82 */ /* 0x000ee20000000800 */
[-CC-:B0-----:R-:W-:Y:S01]  /*8950*/  SHF.R.U64 R12, R4, R6.reuse, R3.reuse ;  /* 0x00000006040c7219 */ /* 0x181fe20000001203 */
[----:B------:R0:W0:Y:S01]  /*8960*/  F2I.U32.TRUNC.NTZ R13, R0 ;  /* 0x00000000000d7305 */ /* 0x000022000020f000 */
[----:B------:R-:W-:-:S05]  /*8970*/  SHF.R.U32.HI R3, RZ, R6, R3 ;  /* 0x00000006ff037219 */ /* 0x000fca0000011603 */
[----:B------:R-:W0:Y:S01]  /*8980*/  LDC R20, c[0x0][0x600] ;  /* 0x00018000ff147b82 */ /* 0x000e220000000800 */
[-CC-:B-1----:R-:W-:Y:S02]  /*8990*/  SHF.R.U64 R10, R12, R8.reuse, R3.reuse ;  /* 0x000000080c0a7219 */ /* 0x182fe40000001203 */
[----:B------:R-:W-:-:S05]  /*89a0*/  SHF.R.U32.HI R3, RZ, R8, R3 ;  /* 0x00000008ff037219 */ /* 0x000fca0000011603 */
[----:B------:R-:W1:Y:S01]  /*89b0*/  LDC R27, c[0x0][0x648] ;  /* 0x00019200ff1b7b82 */ /* 0x000e620000000800 */
[-C--:B--2---:R-:W-:Y:S02]  /*89c0*/  SHF.L.U32 R4, R5, R26.reuse, RZ ;  /* 0x0000001a05047219 */ /* 0x084fe400000006ff */
[--C-:B------:R-:W-:Y:S02]  /*89d0*/  SHF.R.U64 R14, R10, R26, R3.reuse ;  /* 0x0000001a0a0e7219 */ /* 0x100fe40000001203 */
[----:B------:R-:W-:Y:S02]  /*89e0*/  LOP3.LUT R25, RZ, R4, RZ, 0x33, !PT ;  /* 0x00000004ff197212 */ /* 0x000fe400078e33ff */
[-C--:B------:R-:W-:Y:S01]  /*89f0*/  SHF.R.U32.HI R5, RZ, R26.reuse, R3 ;  /* 0x0000001aff057219 */ /* 0x080fe20000011603 */
[----:B------:R-:W2:Y:S01]  /*8a00*/  LDC R30, c[0x0][0x638] ;  /* 0x00018e00ff1e7b82 */ /* 0x000ea20000000800 */
[----:B------:R-:W-:Y:S01]  /*8a10*/  SHF.L.U32 R152, R7, R26, RZ ;  /* 0x0000001a07987219 */ /* 0x000fe200000006ff */
[----:B------:R-:W-:-:S06]  /*8a20*/  IMAD.MOV.U32 R4, RZ, RZ, R14 ;  /* 0x000000ffff047224 */ /* 0x000fcc00078e000e */
[----:B------:R-:W0:Y:S01]  /*8a30*/  LDC R31, c[0x0][0x610] ;  /* 0x00018400ff1f7b82 */ /* 0x000e220000000800 */
[----:B------:R-:W-:Y:S05]  /*8a40*/  @!P0 BRA `(.L_x_283) ;  /* 0x0000000000288947 */ /* 0x000fea0003800000 */
[----:B------:R-:W4:Y:S02]  /*8a50*/  LDC R3, c[0x0][0x64c] ;  /* 0x00019300ff037b82 */ /* 0x000f240000000800 */
[----:B----4-:R-:W-:-:S04]  /*8a60*/  IADD3 R3, P0, R14, R3, RZ ;  /* 0x000000030e037210 */ /* 0x010fc80007f1e0ff */
[----:B------:R-:W-:-:S05]  /*8a70*/  IADD3.X R11, RZ, R5, RZ, P0, !PT ;  /* 0x00000005ff0b7210 */ /* 0x000fca00007fe4ff */
[----:B------:R-:W-:-:S04]  /*8a80*/  IMAD.WIDE.U32 R4, R11, R28, RZ ;  /* 0x0000001c0b047225 */ /* 0x000fc800078e00ff */
[----:B------:R-:W-:-:S04]  /*8a90*/  IMAD.WIDE.U32 R6, P0, R3, R29, R4 ;  /* 0x0000001d03067225 */ /* 0x000fc80007800004 */
[----:B------:R-:W-:Y:S01]  /*8aa0*/  IMAD.WIDE.U32 R4, R3, R28, RZ ;  /* 0x0000001c03047225 */ /* 0x000fe200078e00ff */
[----:B------:R-:W-:-:S03]  /*8ab0*/  MOV R8, R7 ;  /* 0x0000000700087202 */ /* 0x000fc60000000f00 */
[----:B------:R-:W-:Y:S01]  /*8ac0*/  IMAD.X R9, RZ, RZ, RZ, P0 ;  /* 0x000000ffff097224 */ /* 0x000fe200000e06ff */
[----:B------:R-:W-:-:S05]  /*8ad0*/  IADD3 RZ, P0, R5, R6, RZ ;  /* 0x0000000605ff7210 */ /* 0x000fca0007f1e0ff */
[----:B------:R-:W-:-:S08]  /*8ae0*/  IMAD.WIDE.U32.X R4, R11, R29, R8, P0 ;  /* 0x0000001d0b047225 */ /* 0x000fd000000e0408 */
.L_x_283:
[----:B------:R-:W-:Y:S01]  /*8af0*/  ISETP.NE.AND P0, PT, R2, 0x1, PT ;  /* 0x000000010200780c */ /* 0x000fe20003f05270 */
[----:B0-----:R-:W-:Y:S01]  /*8b00*/  IMAD.MOV R13, RZ, RZ, -R13 ;  /* 0x000000ffff0d7224 */ /* 0x001fe200078e0a0d */
[----:B-1----:R-:W-:Y:S02]  /*8b10*/  SHF.R.U64 R0, R4, R27, R5 ;  /* 0x0000001b04007219 */ /* 0x002fe40000001205 */
[----:B------:R-:W-:Y:S02]  /*8b20*/  LOP3.LUT R5, R10, R25, RZ, 0xc0, !PT ;  /* 0x000000190a057212 */ /* 0x000fe400078ec0ff */
[----:B------:R-:W-:Y:S01]  /*8b30*/  IADD3 R7, R20, -0x1, RZ ;  /* 0xffffffff14077810 */ /* 0x000fe20007ffe0ff */
[----:B------:R-:W-:Y:S01]  /*8b40*/  IMAD.MOV R3, RZ, RZ, -R0 ;  /* 0x000000ffff037224 */ /* 0x000fe200078e0a00 */
[----:B------:R-:W-:Y:S01]  /*8b50*/  MOV R4, 0x1 ;  /* 0x0000000100047802 */ /* 0x000fe20000000f00 */
[----:B------:R-:W-:Y:S01]  /*8b60*/  IMAD R152, R152, R0, R5 ;  /* 0x0000000098987224 */ /* 0x000fe200078e0205 */
[----:B------:R-:W-:Y:S01]  /*8b70*/  LOP3.LUT R5, R12, R7, RZ, 0xc0, !PT ;  /* 0x000000070c057212 */ /* 0x000fe200078ec0ff */
[----:B--2---:R-:W-:-:S02]  /*8b80*/  IMAD R0, R3, R30, R14 ;  /* 0x0000001e03007224 */ /* 0x004fc400078e020e */
[----:B---3--:R-:W-:Y:S02]  /*8b90*/  @P0 IMAD R21, R15, R13, R24 ;  /* 0x0000000d0f150224 */ /* 0x008fe400078e0218 */
[----:B------:R-:W-:Y:S01]  /*8ba0*/  IMAD R3, R0, R20, R5 ;  /* 0x0000001400037224 */ /* 0x000fe200078e0205 */
[----:B------:R-:W-:Y:S01]  /*8bb0*/  PRMT R0, R4, 0x7610, R0 ;  /* 0x0000761004007816 */ /* 0x000fe20000000000 */
[----:B------:R-:W-:-:S05]  /*8bc0*/  IMAD R152, R152, R31, R21 ;  /* 0x0000001f98987224 */ /* 0x000fca00078e0215 */
[----:B------:R-:W-:Y:S02]  /*8bd0*/  SEL R153, R3, R152, !P0 ;  /* 0x0000009803997207 */ /* 0x000fe40004000000 */
[----:B------:R-:W-:-:S07]  /*8be0*/  SEL R152, R152, R3, !P0 ;  /* 0x0000000398987207 */ /* 0x000fce0004000000 */
.L_x_281:
[----:B------:R-:W-:-:S13]  /*8bf0*/  LOP3.LUT P0, RZ, R0, 0xff, RZ, 0xc0, !PT ;  /* 0x000000ff00ff7812 */ /* 0x000fda000780c0ff */
[----:B------:R-:W-:Y:S05]  /*8c00*/  @P0 BRA `(.L_x_284) ;  /* 0xffffff8000c80947 */ /* 0x000fea000383ffff */
[----:B------:R-:W-:Y:S05]  /*8c10*/  EXIT ;  /* 0x000000000000794d */ /* 0x000fea0003800000 */
.L_x_3:
[----:B0-----:R-:W-:Y:S01]  /*8c20*/  ULDC.64 UR4, c[0x0][0x650] ;  /* 0x0001940000047ab9 */ /* 0x001fe20000000a00 */
        /* <DEDUP_REMOVED lines=8> */
[----:B------:R-:W-:Y:S01]  /*8cb0*/  MOV R10, R16 ;  /* 0x00000010000a7202 */ /* 0x000fe20000000f00 */
[----:B------:R-:W-:-:S06]  /*8cc0*/  IMAD.MOV.U32 R11, RZ, RZ, R17 ;  /* 0x000000ffff0b7224 */ /* 0x000fcc00078e0011 */
        /* <DEDUP_REMOVED lines=15> */
.L_x_286:
[--C-:B------:R-:W-:Y:S01]  /*8dc0*/  SHF.R.U64 R12, R10, R14, R11.reuse ;  /* 0x0000000e0a0c7219 */ /* 0x100fe2000000120b */
[----:B------:R-:W0:Y:S01]  /*8dd0*/  LDC R22, c[0x0][0x618] ;  /* 0x00018600ff167b82 */ /* 0x000e220000000800 */
[----:B------:R-:W-:Y:S01]  /*8de0*/  I2FP.F32.U32 R6, R4 ;  /* 0x0000000400067245 */ /* 0x000fe20000201000 */
[----:B------:R-:W-:Y:S01]  /*8df0*/  ULDC UR4, c[0x0][0x150] ;  /* 0x0000540000047ab9 */ /* 0x000fe20000000800 */
[----:B------:R-:W-:Y:S02]  /*8e00*/  SHF.R.U32.HI R5, RZ, R14, R11 ;  /* 0x0000000eff057219 */ /* 0x000fe4000001160b */
[----:B------:R-:W-:Y:S01]  /*8e10*/  IADD3 R9, P0, RZ, -R12, RZ ;  /* 0x8000000cff097210 */ /* 0x000fe20007f1e0ff */
[----:B------:R-:W-:Y:S01]  /*8e20*/  FMUL R11, R6, UR4 ;  /* 0x00000004060b7c20 */ /* 0x000fe20008400000 */
[----:B------:R-:W-:Y:S01]  /*8e30*/  ULDC UR4, c[0x0][0x154] ;  /* 0x0000550000047ab9 */ /* 0x000fe20000000800 */
[----:B------:R-:W1:Y:S02]  /*8e40*/  LDC.64 R24, c[0x0][0x640] ;  /* 0x00019000ff187b82 */ /* 0x000e640000000a00 */
[----:B------:R-:W-:-:S02]  /*8e50*/  IMAD.X R5, RZ, RZ, ~R5, P0 ;  /* 0x000000ffff057224 */ /* 0x000fc400000e0e05 */
[----:B------:R-:W2:Y:S01]  /*8e60*/  F2I.U32.TRUNC.NTZ R11, R11 ;  /* 0x0000000b000b7305 */ /* 0x000ea2000020f000 */
[----:B------:R-:W-:-:S03]  /*8e70*/  IMAD.WIDE.U32 R6, R9, R20, R16 ;  /* 0x0000001409067225 */ /* 0x000fc600078e0010 */
[----:B------:R-:W3:Y:S01]  /*8e80*/  LDC R13, c[0x0][0x144] ;  /* 0x00005100ff0d7b82 */ /* 0x000ee20000000800 */
[----:B------:R-:W-:-:S04]  /*8e90*/  IMAD R8, R5, R20, RZ ;  /* 0x0000001405087224 */ /* 0x000fc800078e02ff */
[----:B------:R-:W-:Y:S01]  /*8ea0*/  IMAD R5, R9, R21, R8 ;  /* 0x0000001509057224 */ /* 0x000fe200078e0208 */
[----:B------:R-:W-:Y:S02]  /*8eb0*/  MOV R8, 0xffffffff ;  /* 0xffffffff00087802 */ /* 0x000fe40000000f00 */
[----:B------:R-:W4:Y:S02]  /*8ec0*/  LDC R14, c[0x0][0x608] ;  /* 0x00018200ff0e7b82 */ /* 0x000f240000000800 */
[----:B------:R-:W-:Y:S02]  /*8ed0*/  IADD3 R5, R7, R5, RZ ;  /* 0x0000000507057210 */ /* 0x000fe40007ffe0ff */
[----:B------:R-:W-:Y:S02]  /*8ee0*/  I2FP.F32.U32 R7, R3 ;  /* 0x0000000300077245 */ /* 0x000fe40000201000 */
[-C--:B0-----:R-:W-:Y:S01]  /*8ef0*/  SHF.R.U64 R10, R6, R22.reuse, R5 ;  /* 0x00000016060a7219 */ /* 0x081fe20000001205 */
[----:B--2---:R-:W-:Y:S01]  /*8f00*/  IMAD.MOV R6, RZ, RZ, -R11 ;  /* 0x000000ffff067224 */ /* 0x004fe200078e0a0b */
[----:B------:R-:W0:Y:S01]  /*8f10*/  LDC R9, c[0x0][0x658] ;  /* 0x00019600ff097b82 */ /* 0x000e220000000800 */
[----:B-1----:R-:W-:Y:S01]  /*8f20*/  ISETP.NE.U32.AND P0, PT, R24, RZ, PT ;  /* 0x000000ff1800720c */ /* 0x002fe20003f05070 */
[----:B------:R-:W-:Y:S01]  /*8f30*/  FMUL R7, R7, UR4 ;  /* 0x0000000407077c20 */ /* 0x000fe20008400000 */
[----:B------:R-:W-:-:S02]  /*8f40*/  SHF.R.U32.HI R5, RZ, R22, R5 ;  /* 0x00000016ff057219 */ /* 0x000fc40000011605 */
[----:B------:R-:W-:-:S03]  /*8f50*/  ISETP.NE.AND.EX P0, PT, R25, RZ, PT, P0 ;  /* 0x000000ff1900720c */ /* 0x000fc60003f05300 */
[----:B------:R-:W1:Y:S01]  /*8f60*/  LDC R20, c[0x0][0x148] ;  /* 0x00005200ff147b82 */ /* 0x000e620000000800 */
[----:B---3--:R-:W-:Y:S02]  /*8f70*/  IMAD R23, R13, R6, R4 ;  /* 0x000000060d177224 */ /* 0x008fe400078e0204 */
[----:B------:R-:W-:-:S05]  /*8f80*/  IMAD.MOV.U32 R6, RZ, RZ, 0x1 ;  /* 0x00000001ff067424 */ /* 0x000fca00078e00ff */
[----:B------:R-:W2:Y:S01]  /*8f90*/  LDC R21, c[0x0][0x600] ;  /* 0x00018000ff157b82 */ /* 0x000ea20000000800 */
[-CC-:B----4-:R-:W-:Y:S02]  /*8fa0*/  SHF.R.U64 R13, R10, R14.reuse, R5.reuse ;  /* 0x0000000e0a0d7219 */ /* 0x190fe40000001205 */
[----:B------:R-:W-:Y:S02]  /*8fb0*/  SHF.R.U32.HI R4, RZ, R14, R5 ;  /* 0x0000000eff047219 */ /* 0x000fe40000011605 */
[----:B------:R3:W4:Y:S03]  /*8fc0*/  F2I.U32.TRUNC.NTZ R14, R7 ;  /* 0x00000007000e7305 */ /* 0x000726000020f000 */
[----:B------:R-:W1:Y:S01]  /*8fd0*/  LDC R26, c[0x0][0x648] ;  /* 0x00019200ff1a7b82 */ /* 0x000e620000000800 */
[-C--:B0-----:R-:W-:Y:S02]  /*8fe0*/  SHF.L.U32 R8, R8, R9.reuse, RZ ;  /* 0x0000000908087219 */ /* 0x081fe400000006ff */
[----:B------:R-:W-:-:S02]  /*8ff0*/  SHF.R.U64 R15, R13, R9, R4 ;  /* 0x000000090d0f7219 */ /* 0x000fc40000001204 */
[-C--:B------:R-:W-:Y:S02]  /*9000*/  SHF.R.U32.HI R5, RZ, R9.reuse, R4 ;  /* 0x00000009ff057219 */ /* 0x080fe40000011604 */
[----:B------:R-:W-:Y:S01]  /*9010*/  SHF.L.U32 R22, R6, R9, RZ ;  /* 0x0000000906167219 */ /* 0x000fe200000006ff */
[----:B------:R-:W0:Y:S01]  /*9020*/  LDC R27, c[0x0][0x638] ;  /* 0x00018e00ff1b7b82 */ /* 0x000e220000000800 */
[----:B------:R-:W-:Y:S02]  /*9030*/  LOP3.LUT R28, RZ, R8, RZ, 0x33, !PT ;  /* 0x00000008ff1c7212 */ /* 0x000fe400078e33ff */
[----:B------:R-:W-:-:S05]  /*9040*/  MOV R4, R15 ;  /* 0x0000000f00047202 */ /* 0x000fca0000000f00 */
[----:B------:R-:W0:Y:S01]  /*9050*/  LDC R29, c[0x0][0x610] ;  /* 0x00018400ff1d7b82 */ /* 0x000e220000000800 */
[----:B---34-:R-:W-:Y:S05]  /*9060*/  @!P0 BRA `(.L_x_287) ;  /* 0x0000000000288947 */ /* 0x018fea0003800000 */
[----:B------:R-:W3:Y:S02]  /*9070*/  LDC R4, c[0x0][0x64c] ;  /* 0x00019300ff047b82 */ /* 0x000ee40000000800 */
[----:B---3--:R-:W-:-:S05]  /*9080*/  IADD3 R9, P0, R15, R4, RZ ;  /* 0x000000040f097210 */ /* 0x008fca0007f1e0ff */
[----:B------:R-:W-:-:S04]  /*9090*/  IMAD.X R11, RZ, RZ, R5, P0 ;  /* 0x000000ffff0b7224 */ /* 0x000fc800000e0605 */
[----:B------:R-:W-:-:S04]  /*90a0*/  IMAD.WIDE.U32 R4, R11, R24, RZ ;  /* 0x000000180b047225 */ /* 0x000fc800078e00ff */
[----:B------:R-:W-:-:S04]  /*90b0*/  IMAD.WIDE.U32 R6, P0, R9, R25, R4 ;  /* 0x0000001909067225 */ /* 0x000fc80007800004 */
[----:B------:R-:W-:Y:S01]  /*90c0*/  IMAD.WIDE.U32 R4, R9, R24, RZ ;  /* 0x0000001809047225 */ /* 0x000fe200078e00ff */
[----:B------:R-:W-:-:S03]  /*90d0*/  IADD3.X R9, RZ, RZ, RZ, P0, !PT ;  /* 0x000000ffff097210 */ /* 0x000fc600007fe4ff */
[----:B------:R-:W-:Y:S01]  /*90e0*/  IMAD.MOV.U32 R8, RZ, RZ, R7 ;  /* 0x000000ffff087224 */ /* 0x000fe200078e0007 */
[----:B------:R-:W-:-:S05]  /*90f0*/  IADD3 RZ, P0, R5, R6, RZ ;  /* 0x0000000605ff7210 */ /* 0x000fca0007f1e0ff */
[----:B------:R-:W-:-:S08]  /*9100*/  IMAD.WIDE.U32.X R4, R11, R25, R8, P0 ;  /* 0x000000190b047225 */ /* 0x000fd000000e0408 */
.L_x_287:
[----:B------:R-:W-:Y:S01]  /*9110*/  ISETP.NE.AND P0, PT, R2, 0x1, PT ;  /* 0x000000010200780c */ /* 0x000fe20003f05270 */
[----:B--2---:R-:W-:Y:S01]  /*9120*/  VIADD R7, R21, 0xffffffff ;  /* 0xffffffff15077836 */ /* 0x004fe20000000000 */
[----:B-1----:R-:W-:Y:S02]  /*9130*/  SHF.R.U64 R5, R4, R26, R5 ;  /* 0x0000001a04057219 */ /* 0x002fe40000001205 */
[----:B------:R-:W-:Y:S02]  /*9140*/  IADD3 R14, -R14, RZ, RZ ;  /* 0x000000ff0e0e7210 */ /* 0x000fe40007ffe1ff */
[----:B------:R-:W-:Y:S02]  /*9150*/  LOP3.LUT R4, R13, R28, RZ, 0xc0, !PT ;  /* 0x0000001c0d047212 */ /* 0x000fe400078ec0ff */
[----:B------:R-:W-:Y:S02]  /*9160*/  IADD3 R6, -R5, RZ, RZ ;  /* 0x000000ff05067210 */ /* 0x000fe40007ffe1ff */
[----:B------:R-:W-:Y:S01]  /*9170*/  LOP3.LUT R10, R10, R7, RZ, 0xc0, !PT ;  /* 0x000000070a0a7212 */ /* 0x000fe200078ec0ff */
[----:B------:R-:W-:Y:S01]  /*9180*/  IMAD R4, R22, R5, R4 ;  /* 0x0000000516047224 */ /* 0x000fe200078e0204 */
[----:B------:R-:W-:Y:S01]  /*9190*/  MOV R8, R12 ;  /* 0x0000000c00087202 */ /* 0x000fe20000000f00 */
[----:B------:R-:W-:-:S02]  /*91a0*/  @P0 IMAD R23, R20, R14, R3 ;  /* 0x0000000e14170224 */ /* 0x000fc400078e0203 */
[----:B0-----:R-:W-:Y:S02]  /*91b0*/  IMAD R3, R6, R27, R15 ;  /* 0x0000001b06037224 */ /* 0x001fe400078e020f */
[----:B------:R-:W-:Y:S02]  /*91c0*/  IMAD R7, R4, R29, R23 ;  /* 0x0000001d04077224 */ /* 0x000fe400078e0217 */
[----:B------:R-:W-:Y:S02]  /*91d0*/  IMAD R4, R3, R21, R10 ;  /* 0x0000001503047224 */ /* 0x000fe400078e020a */
[----:B------:R-:W-:-:S03]  /*91e0*/  IMAD.MOV.U32 R6, RZ, RZ, 0x1 ;  /* 0x00000001ff067424 */ /* 0x000fc600078e00ff */
[----:B------:R-:W-:Y:S02]  /*91f0*/  SEL R9, R4, R7, !P0 ;  /* 0x0000000704097207 */ /* 0x000fe40004000000 */
[----:B------:R-:W-:-:S07]  /*9200*/  SEL R7, R7, R4, !P0 ;  /* 0x0000000407077207 */ /* 0x000fce0004000000 */
.L_x_285:
[----:B------:R-:W-:-:S08]  /*9210*/  NOP ;  /* 0x0000000000007918 */ /* 0x000fd00000000000 */
[----:B------:R-:W0:-:S00]  /*9220*/  USETMAXREG.DEALLOC.CTAPOOL 0x28 ;  /* 0x00000028000079c8 */ /* 0x000e0000080e0500 */
[----:B0-----:R-:W-:-:S13]  /*9230*/  ISETP.NE.AND P0, PT, R0, RZ, PT ;  /* 0x000000ff0000720c */ /* 0x001fda0003f05270 */
[----:B------:R-:W-:Y:S05]  /*9240*/  @P0 EXIT ;  /* 0x000000000000094d */ /* 0x000fea0003800000 */
[----:B------:R-:W-:Y:S01]  /*9250*/  LOP3.LUT P0, RZ, R6, 0xff, RZ, 0xc0, !PT ;  /* 0x000000ff06ff7812 */ /* 0x000fe2000780c0ff */
[----:B------:R-:W-:Y:S01]  /*9260*/  IMAD.MOV.U32 R3, RZ, RZ, 0x1 ;  /* 0x00000001ff037424 */ /* 0x000fe200078e00ff */
[----:B------:R-:W-:-:S11]  /*9270*/  MOV R0, RZ ;  /* 0x000000ff00007202 */ /* 0x000fd60000000f00 */
[----:B------:R-:W-:Y:S05]  /*9280*/  @!P0 BRA `(.L_x_288) ;  /* 0x0000000c00348947 */ /* 0x000fea0003800000 */
[----:B------:R-:W0:Y:S01]  /*9290*/  LDC R0, c[0x0][0x28c] ;  /* 0x0000a300ff007b82 */ /* 0x000e220000000800 */
[----:B------:R-:W-:Y:S01]  /*92a0*/  ULDC UR5, c[0x0][0x600] ;  /* 0x0001800000057ab9 */ /* 0x000fe20000000800 */
[----:B------:R-:W-:Y:S01]  /*92b0*/  ULDC UR4, c[0x0][0xc] ;  /* 0x0000030000047ab9 */ /* 0x000fe20000000800 */
[----:B------:R-:W-:Y:S01]  /*92c0*/  UIADD3 UR16, UR5, -0x1, URZ ;  /* 0xffffffff05107890 */ /* 0x000fe2000fffe03f */
[C---:B------:R-:W-:Y:S01]  /*92d0*/  LOP3.LUT P2, RZ, R18.reuse, 0x7f, RZ, 0xc0, !PT ;  /* 0x0000007f12ff7812 */ /* 0x040fe2000784c0ff */
[----:B------:R-:W-:Y:S01]  /*92e0*/  ULDC UR6, c[0x0][0x658] ;  /* 0x0001960000067ab9 */ /* 0x000fe20000000800 */
[----:B------:R-:W-:Y:S01]  /*92f0*/  ULDC UR5, c[0x0][0x10] ;  /* 0x0000040000057ab9 */ /* 0x000fe20000000800 */
[----:B------:R-:W-:Y:S01]  /*9300*/  UMOV UR7, 0xffffffff ;  /* 0xffffffff00077882 */ /* 0x000fe20000000000 */
[----:B------:R-:W-:Y:S01]  /*9310*/  UMOV UR8, 0x1 ;  /* 0x0000000100087882 */ /* 0x000fe20000000000 */
[----:B------:R-:W-:Y:S01]  /*9320*/  UIMAD.WIDE.U32 UR4, UR4, UR5, URZ ;  /* 0x00000005040472a5 */ /* 0x000fe2000f8e003f */
[----:B------:R-:W-:Y:S01]  /*9330*/  LOP3.LUT P0, RZ, R18, 0x1f, RZ, 0xc0, !PT ;  /* 0x0000001f12ff7812 */ /* 0x000fe2000780c0ff */
[----:B------:R-:W-:Y:S01]  /*9340*/  USHF.L.U32 UR7, UR7, UR6, URZ ;  /* 0x0000000607077299 */ /* 0x000fe2000800063f */
[----:B------:R-:W-:Y:S01]  /*9350*/  BSSY B0, `(.L_x_288) ;  /* 0x00000c0000007945 */ /* 0x000fe20003800000 */
[----:B------:R-:W-:Y:S01]  /*9360*/  USHF.L.U32 UR18, UR8, UR6, URZ ;  /* 0x0000000608127299 */ /* 0x000fe2000800063f */
[----:B------:R-:W-:Y:S01]  /*9370*/  MOV R11, 0x1 ;  /* 0x00000001000b7802 */ /* 0x000fe20000000f00 */
[----:B------:R-:W-:Y:S01]  /*9380*/  ULOP3.LUT UR17, URZ, UR7, URZ, 0x33, !UPT ;  /* 0x000000073f117292 */ /* 0x000fe2000f8e333f */
[----:B------:R-:W-:Y:S01]  /*9390*/  LOP3.LUT R18, R19, 0x2, RZ, 0xfc, !PT ;  /* 0x0000000213127812 */ /* 0x000fe200078efcff */
[----:B------:R-:W-:Y:S01]  /*93a0*/  ULDC UR6, c[0x0][0x14] ;  /* 0x0000050000067ab9 */ /* 0x000fe20000000800 */
[----:B------:R-:W-:Y:S01]  /*93b0*/  PLOP3.LUT P0, PT, P0, P2, PT, 0x8a, 0x0 ;  /* 0x000000000000781c */ /* 0x000fe20000705172 */
[----:B------:R-:W-:-:S02]  /*93c0*/  UIMAD.WIDE.U32 UR20, UR4, UR6, URZ ;  /* 0x00000006041472a5 */ /* 0x000fc4000f8e003f */
[----:B------:R-:W-:Y:S01]  /*93d0*/  UIMAD UR13, UR5, UR6, URZ ;  /* 0x00000006050d72a4 */ /* 0x000fe2000f8e023f */
[----:B------:R-:W-:Y:S01]  /*93e0*/  ULDC.64 UR22, c[0x0][0x198] ;  /* 0x0000660000167ab9 */ /* 0x000fe20000000a00 */
[----:B0-----:R-:W-:Y:S02]  /*93f0*/  VIADD R0, R0, 0x1f ;  /* 0x0000001f00007836 */ /* 0x001fe40000000000 */
[----:B------:R-:W-:-:S03]  /*9400*/  UIADD3 UR13, UR21, UR13, URZ ;  /* 0x0000000d150d7290 */ /* 0x000fc6000fffe03f */
[----:B------:R-:W-:-:S04]  /*9410*/  SHF.R.S32.HI R3, RZ, 0x1f, R0 ;  /* 0x0000001fff037819 */ /* 0x000fc80000011400 */
[----:B------:R-:W-:Y:S02]  /*9420*/  LEA.HI R3, R3, R0, RZ, 0x5 ;  /* 0x0000000003037211 */ /* 0x000fe400078f28ff */
[----:B------:R-:W-:Y:S02]  /*9430*/  MOV R0, RZ ;  /* 0x000000ff00007202 */ /* 0x000fe40000000f00 */
[----:B------:R-:W-:Y:S01]  /*9440*/  SHF.R.S32.HI R13, RZ, 0x5, R3 ;  /* 0x00000005ff0d7819 */ /* 0x000fe20000011403 */
[----:B------:R-:W-:-:S04]  /*9450*/  IMAD.MOV.U32 R3, RZ, RZ, 0x1 ;  /* 0x00000001ff037424 */ /* 0x000fc800078e00ff */
[----:B------:R-:W-:-:S07]  /*9460*/  VIADD R10, R13, 0x1 ;  /* 0x000000010d0a7836 */ /* 0x000fce0000000000 */
.L_x_300:
[----:B------:R-:W-:-:S03]  /*9470*/  UMOV UR4, 0xffffffff ;  /* 0xffffffff00047882 */ /* 0x000fc60000000000 */
[----:B------:R-:W-:Y:S05]  /*9480*/  BRA.DIV UR4, `(.L_x_289) ;  /* 0x0000000e04a07947 */ /* 0x000fea000b800000 */
[----:B------:R-:W-:-:S13]  /*9490*/  ELECT P6, URZ, PT ;  /* 0x00000000003f782f */ /* 0x000fda00038c0000 */
.L_x_311:
[----:B------:R-:W0:Y:S01]  /*94a0*/  LDC R4, c[0x0][0x28c] ;  /* 0x0000a300ff047b82 */ /* 0x000e220000000800 */
[----:B------:R-:W-:Y:S01]  /*94b0*/  BSSY B1, `(.L_x_290) ;  /* 0x0000037000017945 */ /* 0x000fe20003800000 */
[----:B0-----:R-:W-:-:S13]  /*94c0*/  ISETP.LT.OR P6, PT, R4, 0x1, !P6 ;  /* 0x000000010400780c */ /* 0x001fda00077c1670 */
[----:B------:R-:W-:Y:S05]  /*94d0*/  @P6 BRA `(.L_x_291) ;  /* 0x0000000000d06947 */ /* 0x000fea0003800000 */
[----:B------:R-:W-:Y:S01]  /*94e0*/  SHF.L.U32 R14, R9, 0x7, RZ ;  /* 0x00000007090e7819 */ /* 0x000fe200000006ff */
[----:B------:R-:W-:Y:S01]  /*94f0*/  IMAD.SHL.U32 R15, R7, 0x100, RZ ;  /* 0x00000100070f7824 */ /* 0x000fe200078e00ff */
[----:B------:R-:W-:Y:S01]  /*9500*/  MOV R20, RZ ;  /* 0x000000ff00147202 */ /* 0x000fe20000000f00 */
[----:B------:R-:W-:Y:S01]  /*9510*/  IMAD.MOV.U32 R4, RZ, RZ, R10 ;  /* 0x000000ffff047224 */ /* 0x000fe200078e000a */
[----:B------:R-:W-:Y:S01]  /*9520*/  MOV R5, R3 ;  /* 0x0000000300057202 */ /* 0x000fe20000000f00 */
[----:B------:R-:W-:-:S07]  /*9530*/  IMAD.MOV.U32 R6, RZ, RZ, R0 ;  /* 0x000000ffff067224 */ /* 0x000fce00078e0000 */
.L_x_295:
[----:B------:R-:W0:Y:S01]  /*9540*/  S2R R12, SR_CgaCtaId ;  /* 0x00000000000c7919 */ /* 0x000e220000008800 */
[----:B------:R-:W-:Y:S01]  /*9550*/  MOV R7, 0x400 ;  /* 0x0000040000077802 */ /* 0x000fe20000000f00 */
[----:B------:R-:W1:Y:S03]  /*9560*/  @!P2 LDC R9, c[0x0][0x500] ;  /* 0x00014000ff09ab82 */ /* 0x000e660000000800 */
[----:B0-----:R-:W-:Y:S02]  /*9570*/  LEA R21, R12, R7, 0x18 ;  /* 0x000000070c157211 */ /* 0x001fe400078ec0ff */
[----:B------:R-:W-:Y:S02]  /*9580*/  SHF.L.U32 R7, R5, 0x1f, RZ ;  /* 0x0000001f05077819 */ /* 0x000fe400000006ff */
[----:B------:R-:W-:-:S04]  /*9590*/  LEA R12, R6, R21, 0x3 ;  /* 0x00000015060c7211 */ /* 0x000fc800078e18ff */
[----:B------:R-:W0:Y:S02]  /*95a0*/  SYNCS.PHASECHK.TRANS64.TRYWAIT P1, [R12+URZ+0x20], R7 ;  /* 0x000020070c0075a7 */ /* 0x000e24000802017f */
[----:B01----:R-:W-:Y:S05]  /*95b0*/  @!P1 BRA `(.L_x_292) ;  /* 0x0000000c00749947 */ /* 0x003fea0003800000 */
.L_x_312:
[----:B0-----:R-:W-:Y:S01]  /*95c0*/  PRMT R7, R18, 0x9910, RZ ;  /* 0x0000991012077816 */ /* 0x001fe200000000ff */
[----:B------:R0:W-:Y:S03]  /*95d0*/  @!P2 SYNCS.ARRIVE.TRANS64 RZ, [R12+URZ], R9 ;  /* 0x000000090cffa9a7 */ /* 0x0001e6000800003f */
[----:B------:R-:W-:-:S13]  /*95e0*/  ISETP.NE.AND P1, PT, R7, 0x2, PT ;  /* 0x000000020700780c */ /* 0x000fda0003f25270 */
[----:B0-----:R-:W-:Y:S05]  /*95f0*/  @P1 BRA `(.L_x_293) ;  /* 0x0000000000041947 */ /* 0x001fea0003800000 */
[----:B------:R-:W-:Y:S01]  /*9600*/  BPT.TRAP 0x1 ;  /* 0x000000040000795c */ /* 0x000fe20000300000 */
.L_x_293:
[----:B------:R-:W-:Y:S05]  /*9610*/  @P0 BRA `(.L_x_294) ;  /* 0x0000000000040947 */ /* 0x000fea0003800000 */
[----:B------:R-:W-:Y:S01]  /*9620*/  BPT.TRAP 0x1 ;  /* 0x000000040000795c */ /* 0x000fe20000300000 */
.L_x_294:
[C---:B------:R-:W-:Y:S01]  /*9630*/  IMAD R7, R6.reuse, 0x8000, R21 ;  /* 0x0000800006077824 */ /* 0x040fe200078e0215 */
[----:B------:R-:W-:Y:S01]  /*9640*/  LEA R21, R6, R21, 0xe ;  /* 0x0000001506157211 */ /* 0x000fe200078e70ff */
[----:B------:R-:W-:Y:S01]  /*9650*/  UIADD3 UR4, UP0, UR22, 0xf0, URZ ;  /* 0x000000f016047890 */ /* 0x000fe2000ff1e03f */
[----:B------:R-:W-:Y:S01]  /*9660*/  R2UR UR9, R12 ;  /* 0x000000000c0972ca */ /* 0x000fe200000e0000 */
[----:B------:R-:W-:Y:S01]  /*9670*/  UIADD3 UR24, UP1, UR22, 0x1f0, URZ ;  /* 0x000001f016187890 */ /* 0x000fe2000ff3e03f */
[----:B------:R-:W-:Y:S01]  /*9680*/  R2UR UR5, R7 ;  /* 0x00000000070572ca */ /* 0x000fe200000e0000 */
[----:B------:R-:W-:Y:S01]  /*9690*/  VIADD R6, R6, 0x1 ;  /* 0x0000000106067836 */ /* 0x000fe20000000000 */
[----:B------:R-:W-:Y:S01]  /*96a0*/  R2UR UR8, R21 ;  /* 0x00000000150872ca */ /* 0x000fe200000e0000 */
[----:B------:R-:W-:Y:S01]  /*96b0*/  UIADD3.X UR25, URZ, UR23, URZ, UP1, !UPT ;  /* 0x000000173f197290 */ /* 0x000fe20008ffe43f */
[----:B------:R-:W-:Y:S01]  /*96c0*/  R2UR UR11, R15 ;  /* 0x000000000f0b72ca */ /* 0x000fe200000e0000 */
[----:B------:R-:W-:Y:S01]  /*96d0*/  UMOV UR6, 0x0 ;  /* 0x0000000000067882 */ /* 0x000fe20000000000 */
[----:B------:R-:W-:Y:S01]  /*96e0*/  R2UR UR10, R20 ;  /* 0x00000000140a72ca */ /* 0x000fe200000e0000 */
[----:B------:R-:W-:Y:S01]  /*96f0*/  UMOV UR7, 0x10000000 ;  /* 0x1000000000077882 */ /* 0x000fe20000000000 */
[----:B------:R-:W-:Y:S01]  /*9700*/  R2UR UR12, R8 ;  /* 0x00000000080c72ca */ /* 0x000fe200000e0000 */
[----:B------:R-:W-:Y:S01]  /*9710*/  VIADD R20, R20, 0x20 ;  /* 0x0000002014147836 */ /* 0x000fe20000000000 */
[----:B------:R-:W-:-:S02]  /*9720*/  IADD3 R4, R4, -0x1, RZ ;  /* 0xffffffff04047810 */ /* 0x000fc40007ffe0ff */
[----:B------:R-:W-:Y:S01]  /*9730*/  R2UR UR19, R14 ;  /* 0x000000000e1372ca */ /* 0x000fe200000e0000 */
[----:B------:R-:W-:Y:S01]  /*9740*/  UIADD3 UR14, UR5, 0x100, URZ ;  /* 0x00000100050e7890 */ /* 0x000fe2000fffe03f */
[----:B------:R-:W-:Y:S01]  /*9750*/  ISETP.GT.AND P3, PT, R4, 0x1, PT ;  /* 0x000000010400780c */ /* 0x000fe20003f64270 */
[----:B------:R-:W-:Y:S01]  /*9760*/  UIADD3.X UR5, URZ, UR23, URZ, UP0, !UPT ;  /* 0x000000173f057290 */ /* 0x000fe200087fe43f */
[----:B------:R-:W-:Y:S01]  /*9770*/  ISETP.NE.AND P1, PT, R6, 0x4, PT ;  /* 0x000000040600780c */ /* 0x000fe20003f25270 */
[----:B------:R-:W-:-:S03]  /*9780*/  UIADD3 UR15, UR8, 0x20100, URZ ;  /* 0x00020100080f7890 */ /* 0x000fc6000fffe03f */
[----:B------:R-:W-:Y:S01]  /*9790*/  UMOV UR8, UR14 ;  /* 0x0000000e00087c82 */ /* 0x000fe20008000000 */
[----:B------:R-:W-:Y:S02]  /*97a0*/  SEL R12, RZ, 0x1, P1 ;  /* 0x00000001ff0c7807 */ /* 0x000fe40000800000 */
[----:B------:R-:W-:Y:S01]  /*97b0*/  SEL R6, R6, RZ, P1 ;  /* 0x000000ff06067207 */ /* 0x000fe20000800000 */
[----:B------:R0:W-:Y:S01]  /*97c0*/  UTMALDG.3D [UR8], [UR4], desc[UR6] ;  /* 0x00000608040075b4 */ /* 0x0001e20008011000 */
[----:B------:R-:W-:Y:S01]  /*97d0*/  LOP3.LUT R5, R5, R12, RZ, 0x3c, !PT ;  /* 0x0000000c05057212 */ /* 0x000fe200078e3cff */
[----:B0-----:R-:W-:Y:S01]  /*97e0*/  UMOV UR8, UR15 ;  /* 0x0000000f00087c82 */ /* 0x001fe20008000000 */
[----:B------:R-:W-:Y:S02]  /*97f0*/  UMOV UR11, UR19 ;  /* 0x00000013000b7c82 */ /* 0x000fe40008000000 */
[----:B------:R0:W-:Y:S02]  /*9800*/  UTMALDG.3D [UR8], [UR24], desc[UR6] ;  /* 0x00000608180075b4 */ /* 0x0001e40008011000 */
[----:B0-----:R-:W-:Y:S05]  /*9810*/  @P3 BRA `(.L_x_295) ;  /* 0xfffffffc00483947 */ /* 0x001fea000383ffff */
.L_x_291:
[----:B------:R-:W-:Y:S05]  /*9820*/  BSYNC B1 ;  /* 0x0000000000017941 */ /* 0x000fea0003800000 */
.L_x_290:
[----:B------:R-:W-:Y:S01]  /*9830*/  LOP3.LUT P3, RZ, R11, 0xff, RZ, 0xc0, !PT ;  /* 0x000000ff0bff7812 */ /* 0x000fe2000786c0ff */
[----:B------:R-:W-:Y:S01]  /*9840*/  ULDC.64 UR4, c[0x0][0x650] ;  /* 0x0001940000047ab9 */ /* 0x000fe20000000a00 */
[----:B------:R-:W-:Y:S01]  /*9850*/  IADD3 R0, R13, R0, RZ ;  /* 0x000000000d007210 */ /* 0x000fe20007ffe0ff */
[----:B------:R-:W-:Y:S01]  /*9860*/  BSSY B1, `(.L_x_296) ;  /* 0x000006c000017945 */ /* 0x000fe20003800000 */
[----:B------:R-:W-:Y:S01]  /*9870*/  IADD3 R16, P4, R16, UR20, RZ ;  /* 0x0000001410107c10 */ /* 0x000fe2000ff9e0ff */
[----:B------:R-:W-:Y:S01]  /*9880*/  IMAD.MOV.U32 R7, RZ, RZ, -0x1 ;  /* 0xffffffffff077424 */ /* 0x000fe200078e00ff */
[----:B------:R-:W-:Y:S01]  /*9890*/  SHF.R.U32.HI R4, RZ, 0x2, R0 ;  /* 0x00000002ff047819 */ /* 0x000fe20000011600 */
[----:B------:R-:W-:Y:S01]  /*98a0*/  IMAD.MOV.U32 R8, RZ, RZ, -0x1 ;  /* 0xffffffffff087424 */ /* 0x000fe200078e00ff */
[----:B------:R-:W-:Y:S02]  /*98b0*/  ISETP.GT.U32.AND P1, PT, R0, 0x3, PT ;  /* 0x000000030000780c */ /* 0x000fe40003f24070 */
[----:B------:R-:W-:-:S02]  /*98c0*/  LOP3.LUT R4, R4, 0x1, RZ, 0xc0, !PT ;  /* 0x0000000104047812 */ /* 0x000fc400078ec0ff */
[----:B------:R-:W-:Y:S01]  /*98d0*/  ISETP.LT.U32.AND P1, PT, R13, 0x4, P1 ;  /* 0x000000040d00780c */ /* 0x000fe20000f21070 */
[----:B------:R-:W0:Y:S01]  /*98e0*/  @P3 S2R R6, SR_CgaCtaId ;  /* 0x0000000000063919 */ /* 0x000e220000008800 */
[----:B------:R-:W-:Y:S02]  /*98f0*/  @P3 MOV R5, 0x400 ;  /* 0x0000040000053802 */ /* 0x000fe40000000f00 */
[----:B------:R-:W-:Y:S02]  /*9900*/  IADD3.X R17, R17, UR13, RZ, P4, !PT ;  /* 0x0000000d11117c10 */ /* 0x000fe4000a7fe4ff */
[----:B------:R-:W-:Y:S02]  /*9910*/  ISETP.GE.U32.AND P4, PT, R16, UR4, PT ;  /* 0x0000000410007c0c */ /* 0x000fe4000bf86070 */
[----:B------:R-:W-:Y:S02]  /*9920*/  MOV R9, 0xffffffff ;  /* 0xffffffff00097802 */ /* 0x000fe40000000f00 */
[----:B------:R-:W-:-:S02]  /*9930*/  LOP3.LUT R0, R0, 0x3, RZ, 0xc0, !PT ;  /* 0x0000000300007812 */ /* 0x000fc400078ec0ff */
[----:B------:R-:W-:Y:S02]  /*9940*/  PRMT R11, RZ, 0x7610, R11 ;  /* 0x00007610ff0b7816 */ /* 0x000fe4000000000b */
[----:B0-----:R-:W-:-:S04]  /*9950*/  @P3 LEA R5, R6, R5, 0x18 ;  /* 0x0000000506053211 */ /* 0x001fc800078ec0ff */
[----:B------:R0:W-:Y:S01]  /*9960*/  @P3 SYNCS.ARRIVE.TRANS64.A1T0 RZ, [R5+URZ+0x58], RZ ;  /* 0x000058ff05ff39a7 */ /* 0x0001e2000810003f */
[----:B------:R-:W-:Y:S02]  /*9970*/  ISETP.NE.U32.AND P3, PT, R4, 0x1, PT ;  /* 0x000000010400780c */ /* 0x000fe40003f65070 */
[----:B------:R-:W-:Y:S02]  /*9980*/  SEL R4, RZ, 0x1, !P1 ;  /* 0x00000001ff047807 */ /* 0x000fe40004800000 */
[----:B------:R-:W-:Y:S02]  /*9990*/  ISETP.GE.U32.AND.EX P1, PT, R17, UR5, PT, P4 ;  /* 0x0000000511007c0c */ /* 0x000fe4000bf26140 */
[----:B------:R-:W-:-:S04]  /*99a0*/  ISETP.GT.U32.AND P3, PT, R13, 0x3, !P3 ;  /* 0x000000030d00780c */ /* 0x000fc80005f64070 */
[----:B0-----:R-:W-:-:S04]  /*99b0*/  SEL R5, RZ, 0x1, !P3 ;  /* 0x00000001ff057807 */ /* 0x001fc80005800000 */
[--C-:B------:R-:W-:Y:S02]  /*99c0*/  LOP3.LUT R3, R5, R3, R4.reuse, 0x96, !PT ;  /* 0x0000000305037212 */ /* 0x100fe400078e9604 */
[----:B------:R-:W-:Y:S01]  /*99d0*/  PRMT R4, RZ, 0x7610, R4 ;  /* 0x00007610ff047816 */ /* 0x000fe20000000004 */
[----:B------:R-:W-:Y:S06]  /*99e0*/  @P1 BRA `(.L_x_297) ;  /* 0x00000004004c1947 */ /* 0x000fec0003800000 */
[----:B------:R-:W-:Y:S01]  /*99f0*/  ULDC.64 UR4, c[0x0][0x628] ;  /* 0x00018a0000047ab9 */ /* 0x000fe20000000a00 */
[----:B------:R-:W0:Y:S01]  /*9a00*/  S2R R14, SR_CTAID.X ;  /* 0x00000000000e7919 */ /* 0x000e220000002500 */
[----:B------:R-:W-:Y:S01]  /*9a10*/  ISETP.NE.U32.AND P1, PT, RZ, UR4, PT ;  /* 0x00000004ff007c0c */ /* 0x000fe2000bf25070 */
[----:B------:R-:W-:Y:S01]  /*9a20*/  ULDC UR7, c[0x0][0x630] ;  /* 0x00018c0000077ab9 */ /* 0x000fe20000000800 */
[----:B------:R-:W-:Y:S01]  /*9a30*/  MOV R4, R16 ;  /* 0x0000001000047202 */ /* 0x000fe20000000f00 */
[----:B------:R-:W1:Y:S01]  /*9a40*/  S2R R12, SR_CTAID.Y ;  /* 0x00000000000c7919 */ /* 0x000e620000002600 */
[----:B------:R-:W-:Y:S01]  /*9a50*/  ISETP.NE.AND.EX P1, PT, RZ, UR5, PT, P1 ;  /* 0x00000005ff007c0c */ /* 0x000fe2000bf25310 */
[----:B------:R-:W-:-:S12]  /*9a60*/  IMAD.MOV.U32 R5, RZ, RZ, R17 ;  /* 0x000000ffff057224 */ /* 0x000fd800078e0011 */
[----:B------:R-:W-:Y:S05]  /*9a70*/  @!P1 BRA `(.L_x_298) ;  /* 0x0000000000289947 */ /* 0x000fea0003800000 */
[----:B------:R-:W-:Y:S02]  /*9a80*/  ULDC UR6, c[0x0][0x634] ;  /* 0x00018d0000067ab9 */ /* 0x000fe40000000800 */
[----:B------:R-:W-:-:S04]  /*9a90*/  IADD3 R9, P1, R16, UR6, RZ ;  /* 0x0000000610097c10 */ /* 0x000fc8000ff3e0ff */
[----:B------:R-:W-:-:S05]  /*9aa0*/  IADD3.X R15, RZ, R17, RZ, P1, !PT ;  /* 0x00000011ff0f7210 */ /* 0x000fca0000ffe4ff */
[----:B------:R-:W-:-:S04]  /*9ab0*/  IMAD.WIDE.U32 R6, R15, UR4, RZ ;  /* 0x000000040f067c25 */ /* 0x000fc8000f8e00ff */
[----:B------:R-:W-:-:S04]  /*9ac0*/  IMAD.WIDE.U32 R6, P1, R9, UR5, R6 ;  /* 0x0000000509067c25 */ /* 0x000fc8000f820006 */
[----:B------:R-:W-:Y:S01]  /*9ad0*/  IMAD.WIDE.U32 R8, R9, UR4, RZ ;  /* 0x0000000409087c25 */ /* 0x000fe2000f8e00ff */
[----:B------:R-:W-:-:S03]  /*9ae0*/  MOV R4, R7 ;  /* 0x0000000700047202 */ /* 0x000fc60000000f00 */
[----:B------:R-:W-:Y:S01]  /*9af0*/  IMAD.X R5, RZ, RZ, RZ, P1 ;  /* 0x000000ffff057224 */ /* 0x000fe200008e06ff */
[----:B------:R-:W-:-:S05]  /*9b00*/  IADD3 RZ, P1, R9, R6, RZ ;  /* 0x0000000609ff7210 */ /* 0x000fca0007f3e0ff */
[----:B------:R-:W-:-:S08]  /*9b10*/  IMAD.WIDE.U32.X R4, R15, UR5, R4, P1 ;  /* 0x000000050f047c25 */ /* 0x000fd000088e0404 */
.L_x_298:
[--C-:B------:R-:W-:Y:S01]  /*9b20*/  SHF.R.U64 R8, R4, UR7, R5.reuse ;  /* 0x0000000704087c19 */ /* 0x100fe20008001205 */
[----:B------:R-:W-:Y:S01]  /*9b30*/  ULDC.64 UR4, c[0x0][0x620] ;  /* 0x0001880000047ab9 */ /* 0x000fe20000000a00 */
[----:B------:R-:W-:Y:S01]  /*9b40*/  SHF.R.U32.HI R4, RZ, UR7, R5 ;  /* 0x00000007ff047c19 */ /* 0x000fe20008011605 */
[----:B------:R-:W2:Y:S01]  /*9b50*/  LDC R25, c[0x0][0x144] ;  /* 0x00005100ff197b82 */ /* 0x000ea20000000800 */
[----:B------:R-:W-:Y:S01]  /*9b60*/  IADD3 R7, P1, RZ, -R8, RZ ;  /* 0x80000008ff077210 */ /* 0x000fe20007f3e0ff */
[----:B------:R-:W-:Y:S01]  /*9b70*/  ULDC.64 UR8, c[0x0][0x640] ;  /* 0x0001900000087ab9 */ /* 0x000fe20000000a00 */
[----:B0-----:R-:W-:Y:S01]  /*9b80*/  I2FP.F32.U32 R9, R14 ;  /* 0x0000000e00097245 */ /* 0x001fe20000201000 */
[----:B------:R-:W-:Y:S02]  /*9b90*/  ULDC UR6, c[0x0][0x608] ;  /* 0x0001820000067ab9 */ /* 0x000fe40000000800 */
[----:B------:R-:W-:Y:S01]  /*9ba0*/  IMAD.X R4, RZ, RZ, ~R4, P1 ;  /* 0x000000ffff047224 */ /* 0x000fe200008e0e04 */
[----:B------:R-:W-:Y:S01]  /*9bb0*/  ISETP.NE.U32.AND P1, PT, RZ, UR8, PT ;  /* 0x00000008ff007c0c */ /* 0x000fe2000bf25070 */
[----:B------:R-:W0:Y:S02]  /*9bc0*/  LDC R21, c[0x0][0x148] ;  /* 0x00005200ff157b82 */ /* 0x000e240000000800 */
[----:B------:R-:W-:Y:S01]  /*9bd0*/  IMAD R6, R4, UR4, RZ ;  /* 0x0000000404067c24 */ /* 0x000fe2000f8e02ff */
[----:B------:R-:W-:Y:S01]  /*9be0*/  ISETP.NE.AND.EX P1, PT, RZ, UR9, PT, P1 ;  /* 0x00000009ff007c0c */ /* 0x000fe2000bf25310 */
[----:B------:R-:W-:Y:S01]  /*9bf0*/  IMAD.WIDE.U32 R4, R7, UR4, R16 ;  /* 0x0000000407047c25 */ /* 0x000fe2000f8e0010 */
[----:B------:R-:W-:-:S03]  /*9c00*/  ULDC UR4, c[0x0][0x150] ;  /* 0x0000540000047ab9 */ /* 0x000fc60000000800 */
[----:B------:R-:W-:Y:S02]  /*9c10*/  IMAD R7, R7, UR5, R6 ;  /* 0x0000000507077c24 */ /* 0x000fe4000f8e0206 */
[----:B------:R-:W-:Y:S01]  /*9c20*/  FMUL R6, R9, UR4 ;  /* 0x0000000409067c20 */ /* 0x000fe20008400000 */
[----:B------:R-:W-:Y:S01]  /*9c30*/  ULDC UR4, c[0x0][0x618] ;  /* 0x0001860000047ab9 */ /* 0x000fe20000000800 */
[----:B------:R-:W-:Y:S01]  /*9c40*/  ULDC UR5, c[0x0][0x154] ;  /* 0x0000550000057ab9 */ /* 0x000fe20000000800 */
[----:B------:R-:W-:-:S03]  /*9c50*/  IADD3 R5, R5, R7, RZ ;  /* 0x0000000705057210 */ /* 0x000fc60007ffe0ff */
[----:B------:R-:W3:Y:S01]  /*9c60*/  F2I.U32.TRUNC.NTZ R6, R6 ;  /* 0x0000000600067305 */ /* 0x000ee2000020f000 */
[----:B------:R-:W-:Y:S02]  /*9c70*/  SHF.R.U64 R9, R4, UR4, R5 ;  /* 0x0000000404097c19 */ /* 0x000fe40008001205 */
[----:B-1----:R-:W-:-:S05]  /*9c80*/  I2FP.F32.U32 R4, R12 ;  /* 0x0000000c00047245 */ /* 0x002fca0000201000 */
[----:B------:R-:W-:Y:S01]  /*9c90*/  FMUL R22, R4, UR5 ;  /* 0x0000000504167c20 */ /* 0x000fe20008400000 */
[----:B------:R-:W-:Y:S01]  /*9ca0*/  SHF.R.U32.HI R4, RZ, UR4, R5 ;  /* 0x00000004ff047c19 */ /* 0x000fe20008011605 */
[----:B------:R-:W-:-:S03]  /*9cb0*/  ULDC UR4, c[0x0][0x658] ;  /* 0x0001960000047ab9 */ /* 0x000fc60000000800 */
[--C-:B------:R-:W-:Y:S01]  /*9cc0*/  SHF.R.U32.HI R5, RZ, UR6, R4.reuse ;  /* 0x00000006ff057c19 */ /* 0x100fe20008011604 */
[----:B------:R-:W1:Y:S01]  /*9cd0*/  F2I.U32.TRUNC.NTZ R22, R22 ;  /* 0x0000001600167305 */ /* 0x000e62000020f000 */
[----:B------:R-:W-:Y:S01]  /*9ce0*/  SHF.R.U64 R20, R9, UR6, R4 ;  /* 0x0000000609147c19 */ /* 0x000fe20008001204 */
[----:B---3--:R-:W-:Y:S01]  /*9cf0*/  IMAD.MOV R6, RZ, RZ, -R6 ;  /* 0x000000ffff067224 */ /* 0x008fe200078e0a06 */
[--C-:B------:R-:W-:Y:S02]  /*9d00*/  SHF.R.U32.HI R23, RZ, UR4, R5.reuse ;  /* 0x00000004ff177c19 */ /* 0x100fe40008011605 */
[----:B------:R-:W-:Y:S01]  /*9d10*/  SHF.R.U64 R15, R20, UR4, R5 ;  /* 0x00000004140f7c19 */ /* 0x000fe20008001205 */
[----:B--2---:R-:W-:Y:S02]  /*9d20*/  IMAD R14, R25, R6, R14 ;  /* 0x00000006190e7224 */ /* 0x004fe400078e020e */
[----:B------:R-:W-:Y:S01]  /*9d30*/  IMAD.MOV.U32 R5, RZ, RZ, R23 ;  /* 0x000000ffff057224 */ /* 0x000fe200078e0017 */
[----:B------:R-:W-:Y:S01]  /*9d40*/  MOV R4, R15 ;  /* 0x0000000f00047202 */ /* 0x000fe20000000f00 */
[----:B------:R-:W-:Y:S06]  /*9d50*/  @!P1 BRA `(.L_x_299) ;  /* 0x0000000000289947 */ /* 0x000fec0003800000 */
[----:B------:R-:W-:Y:S02]  /*9d60*/  ULDC UR4, c[0x0][0x64c] ;  /* 0x0001930000047ab9 */ /* 0x000fe40000000800 */
[----:B------:R-:W-:-:S04]  /*9d70*/  IADD3 R5, P1, R15, UR4, RZ ;  /* 0x000000040f057c10 */ /* 0x000fc8000ff3e0ff */
[----:B------:R-:W-:-:S05]  /*9d80*/  IADD3.X R23, RZ, R23, RZ, P1, !PT ;  /* 0x00000017ff177210 */ /* 0x000fca0000ffe4ff */
[----:B------:R-:W-:-:S04]  /*9d90*/  IMAD.WIDE.U32 R6, R23, UR8, RZ ;  /* 0x0000000817067c25 */ /* 0x000fc8000f8e00ff */
[----:B------:R-:W-:-:S04]  /*9da0*/  IMAD.WIDE.U32 R6, P1, R5, UR9, R6 ;  /* 0x0000000905067c25 */ /* 0x000fc8000f820006 */
[----:B------:R-:W-:Y:S01]  /*9db0*/  IMAD.WIDE.U32 R4, R5, UR8, RZ ;  /* 0x0000000805047c25 */ /* 0x000fe2000f8e00ff */
[----:B------:R-:W-:-:S04]  /*9dc0*/  MOV R4, R7 ;  /* 0x0000000700047202 */ /* 0x000fc80000000f00 */
[----:B------:R-:W-:Y:S01]  /*9dd0*/  IADD3 RZ, P3, R5, R6, RZ ;  /* 0x0000000605ff7210 */ /* 0x000fe20007f7e0ff */
[----:B------:R-:W-:-:S04]  /*9de0*/  IMAD.X R5, RZ, RZ, RZ, P1 ;  /* 0x000000ffff057224 */ /* 0x000fc800008e06ff */
[----:B------:R-:W-:-:S08]  /*9df0*/  IMAD.WIDE.U32.X R4, R23, UR9, R4, P3 ;  /* 0x0000000917047c25 */ /* 0x000fd000098e0404 */
.L_x_299:
[----:B------:R-:W-:Y:S01]  /*9e00*/  ISETP.NE.AND P1, PT, R2, 0x1, PT ;  /* 0x000000010200780c */ /* 0x000fe20003f25270 */
[----:B------:R-:W-:Y:S01]  /*9e10*/  ULDC UR4, c[0x0][0x648] ;  /* 0x0001920000047ab9 */ /* 0x000fe20000000800 */
[----:B------:R-:W-:Y:S01]  /*9e20*/  LOP3.LUT R20, R20, UR17, RZ, 0xc0, !PT ;  /* 0x0000001114147c12 */ /* 0x000fe2000f8ec0ff */
[----:B-1----:R-:W-:Y:S01]  /*9e30*/  IMAD.MOV R22, RZ, RZ, -R22 ;  /* 0x000000ffff167224 */ /* 0x002fe200078e0a16 */
[----:B------:R-:W-:Y:S01]  /*9e40*/  SHF.R.U64 R5, R4, UR4, R5 ;  /* 0x0000000404057c19 */ /* 0x000fe20008001205 */
[----:B------:R-:W-:Y:S01]  /*9e50*/  ULDC UR4, c[0x0][0x638] ;  /* 0x00018e0000047ab9 */ /* 0x000fe20000000800 */
[----:B------:R-:W-:Y:S01]  /*9e60*/  LOP3.LUT R6, R9, UR16, RZ, 0xc0, !PT ;  /* 0x0000001009067c12 */ /* 0x000fe2000f8ec0ff */
[----:B------:R-:W-:Y:S01]  /*9e70*/  ULDC UR5, c[0x0][0x610] ;  /* 0x0001840000057ab9 */ /* 0x000fe20000000800 */
[C---:B------:R-:W-:Y:S01]  /*9e80*/  IADD3 R4, -R5.reuse, RZ, RZ ;  /* 0x000000ff05047210 */ /* 0x040fe20007ffe1ff */
[----:B------:R-:W-:-:S04]  /*9e90*/  IMAD R5, R5, UR18, R20 ;  /* 0x0000001205057c24 */ /* 0x000fc8000f8e0214 */
[----:B0-----:R-:W-:Y:S02]  /*9ea0*/  @P1 IMAD R14, R21, R22, R12 ;  /* 0x00000016150e1224 */ /* 0x001fe400078e020c */
[----:B------:R-:W-:Y:S01]  /*9eb0*/  IMAD R15, R4, UR4, R15 ;  /* 0x00000004040f7c24 */ /* 0x000fe2000f8e020f */
[----:B------:R-:W-:Y:S01]  /*9ec0*/  ULDC UR4, c[0x0][0x600] ;  /* 0x0001800000047ab9 */ /* 0x000fe20000000800 */
[----:B------:R-:W-:Y:S02]  /*9ed0*/  IMAD R14, R5, UR5, R14 ;  /* 0x00000005050e7c24 */ /* 0x000fe4000f8e020e */
[----:B------:R-:W-:Y:S02]  /*9ee0*/  IMAD R15, R15, UR4, R6 ;  /* 0x000000040f0f7c24 */ /* 0x000fe4000f8e0206 */
[----:B------:R-:W-:-:S03]  /*9ef0*/  IMAD.MOV.U32 R4, RZ, RZ, 0x1 ;  /* 0x00000001ff047424 */ /* 0x000fc600078e00ff */
[----:B------:R-:W-:Y:S02]  /*9f00*/  SEL R9, R15, R14, !P1 ;  /* 0x0000000e0f097207 */ /* 0x000fe40004800000 */
[----:B------:R-:W-:-:S07]  /*9f10*/  SEL R7, R14, R15, !P1 ;  /* 0x0000000f0e077207 */ /* 0x000fce0004800000 */
.L_x_297:
[----:B------:R-:W-:Y:S05]  /*9f20*/  BSYNC B1 ;  /* 0x0000000000017941 */ /* 0x000fea0003800000 */
.L_x_296:
[----:B------:R-:W-:-:S13]  /*9f30*/  LOP3.LUT P1, RZ, R4, 0xff, RZ, 0xc0, !PT ;  /* 0x000000ff04ff7812 */ /* 0x000fda000782c0ff */
[----:B------:R-:W-:Y:S05]  /*9f40*/  @P1 BRA `(.L_x_300) ;  /* 0xfffffff400481947 */ /* 0x000fea000383ffff */
[----:B------:R-:W-:Y:S05]  /*9f50*/  BSYNC B0 ;  /* 0x0000000000007941 */ /* 0x000fea0003800000 */
.L_x_288:
[----:B------:R-:W-:-:S03]  /*9f60*/  UMOV UR4, 0xffffffff ;  /* 0xffffffff00047882 */ /* 0x000fc60000000000 */
[----:B------:R-:W-:Y:S05]  /*9f70*/  BRA.DIV UR4, `(.L_x_301) ;  /* 0x0000000604187947 */ /* 0x000fea000b800000 */
[----:B------:R-:W-:-:S13]  /*9f80*/  ELECT P6, URZ, PT ;  /* 0x00000000003f782f */ /* 0x000fda00038c0000 */
.L_x_315:
[----:B------:R-:W-:Y:S04]  /*9f90*/  BSSY B0, `(.L_x_302) ;  /* 0x000002b000007945 */ /* 0x000fe80003800000 */
[----:B------:R-:W-:Y:S05]  /*9fa0*/  @!P6 BRA `(.L_x_303) ;  /* 0x0000000000a4e947 */ /* 0x000fea0003800000 */
[----:B------:R-:W-:-:S04]  /*9fb0*/  LOP3.LUT R19, R19, 0x2, RZ, 0xfc, !PT ;  /* 0x0000000213137812 */ /* 0x000fc800078efcff */
[----:B------:R-:W-:-:S13]  /*9fc0*/  ISETP.NE.AND P0, PT, R19, 0x3, PT ;  /* 0x000000031300780c */ /* 0x000fda0003f05270 */
[----:B------:R-:W-:Y:S05]  /*9fd0*/  @!P0 BRA `(.L_x_304) ;  /* 0x0000000000048947 */ /* 0x000fea0003800000 */
[----:B------:R-:W-:Y:S01]  /*9fe0*/  BPT.TRAP 0x1 ;  /* 0x000000040000795c */ /* 0x000fe20000300000 */
.L_x_304:
[----:B------:R-:W0:Y:S01]  /*9ff0*/  S2R R5, SR_CgaCtaId ;  /* 0x0000000000057919 */ /* 0x000e220000008800 */
[----:B------:R-:W-:Y:S02]  /*a000*/  MOV R2, 0x400 ;  /* 0x0000040000027802 */ /* 0x000fe40000000f00 */
[----:B------:R-:W-:Y:S02]  /*a010*/  SHF.L.U32 R4, R3, 0x1f, RZ ;  /* 0x0000001f03047819 */ /* 0x000fe400000006ff */
[----:B0-----:R-:W-:-:S04]  /*a020*/  LEA R5, R5, R2, 0x18 ;  /* 0x0000000205057211 */ /* 0x001fc800078ec0ff */
[----:B------:R-:W-:-:S05]  /*a030*/  IADD3 R5, R5, 0x20, RZ ;  /* 0x0000002005057810 */ /* 0x000fca0007ffe0ff */
[C---:B------:R-:W-:Y:S01]  /*a040*/  IMAD R7, R0.reuse, 0x8, R5 ;  /* 0x0000000800077824 */ /* 0x040fe200078e0205 */
[----:B------:R-:W-:-:S03]  /*a050*/  IADD3 R0, R0, 0x1, RZ ;  /* 0x0000000100007810 */ /* 0x000fc60007ffe0ff */
[----:B------:R-:W0:Y:S01]  /*a060*/  SYNCS.PHASECHK.TRANS64.TRYWAIT P0, [R7+URZ], R4 ;  /* 0x00000004070075a7 */ /* 0x000e22000800017f */
[----:B------:R-:W-:-:S04]  /*a070*/  ISETP.NE.AND P1, PT, R0, 0x4, PT ;  /* 0x000000040000780c */ /* 0x000fc80003f25270 */
[----:B------:R-:W-:Y:S02]  /*a080*/  SEL R2, RZ, 0x1, P1 ;  /* 0x00000001ff027807 */ /* 0x000fe40000800000 */
[----:B------:R-:W-:Y:S02]  /*a090*/  SEL R0, R0, RZ, P1 ;  /* 0x000000ff00007207 */ /* 0x000fe40000800000 */
[----:B------:R-:W-:-:S03]  /*a0a0*/  LOP3.LUT R9, R3, R2, RZ, 0x3c, !PT ;  /* 0x0000000203097212 */ /* 0x000fc600078e3cff */
[----:B------:R-:W-:Y:S01]  /*a0b0*/  IMAD R6, R0, 0x8, R5 ;  /* 0x0000000800067824 */ /* 0x000fe200078e0205 */
[----:B------:R-:W-:Y:S01]  /*a0c0*/  SHF.L.U32 R3, R9, 0x1f, RZ ;  /* 0x0000001f09037819 */ /* 0x000fe200000006ff */
[----:B0-----:R-:W-:Y:S06]  /*a0d0*/  @!P0 BRA `(.L_x_305) ;  /* 0x0000000000e08947 */ /* 0x001fec0003800000 */
.L_x_316:
[----:B------:R-:W1:Y:S01]  /*a0e0*/  SYNCS.PHASECHK.TRANS64.TRYWAIT P0, [R6+URZ], R3 ;  /* 0x00000003060075a7 */ /* 0x000e62000800017f */
[----:B------:R-:W-:-:S04]  /*a0f0*/  IADD3 R0, R0, 0x1, RZ ;  /* 0x0000000100007810 */ /* 0x000fc80007ffe0ff */
[----:B------:R-:W-:-:S04]  /*a100*/  ISETP.NE.AND P1, PT, R0, 0x4, PT ;  /* 0x000000040000780c */ /* 0x000fc80003f25270 */
[----:B------:R-:W-:Y:S02]  /*a110*/  SEL R2, RZ, 0x1, P1 ;  /* 0x00000001ff027807 */ /* 0x000fe40000800000 */
[----:B------:R-:W-:Y:S02]  /*a120*/  SEL R0, R0, RZ, P1 ;  /* 0x000000ff00007207 */ /* 0x000fe40000800000 */
[----:B------:R-:W-:-:S03]  /*a130*/  LOP3.LUT R9, R9, R2, RZ, 0x3c, !PT ;  /* 0x0000000209097212 */ /* 0x000fc600078e3cff */
[----:B0-----:R-:W-:Y:S01]  /*a140*/  IMAD R7, R0, 0x8, R5 ;  /* 0x0000000800077824 */ /* 0x001fe200078e0205 */
[----:B------:R-:W-:Y:S01]  /*a150*/  SHF.L.U32 R4, R9, 0x1f, RZ ;  /* 0x0000001f09047819 */ /* 0x000fe200000006ff */
[----:B-1----:R-:W-:Y:S06]  /*a160*/  @!P0 BRA `(.L_x_306) ;  /* 0x0000000000d08947 */ /* 0x002fec0003800000 */
.L_x_317:
[----:B------:R-:W1:Y:S01]  /*a170*/  SYNCS.PHASECHK.TRANS64.TRYWAIT P0, [R7+URZ], R4 ;  /* 0x00000004070075a7 */ /* 0x000e62000800017f */
[----:B------:R-:W-:-:S04]  /*a180*/  IADD3 R0, R0, 0x1, RZ ;  /* 0x0000000100007810 */ /* 0x000fc80007ffe0ff */
[----:B------:R-:W-:-:S04]  /*a190*/  ISETP.NE.AND P1, PT, R0, 0x4, PT ;  /* 0x000000040000780c */ /* 0x000fc80003f25270 */
[----:B------:R-:W-:Y:S02]  /*a1a0*/  SEL R2, RZ, 0x1, P1 ;  /* 0x00000001ff027807 */ /* 0x000fe40000800000 */
[----:B------:R-:W-:Y:S02]  /*a1b0*/  SEL R0, R0, RZ, P1 ;  /* 0x000000ff00007207 */ /* 0x000fe40000800000 */
[----:B------:R-:W-:Y:S01]  /*a1c0*/  LOP3.LUT R2, R9, R2, RZ, 0x3c, !PT ;  /* 0x0000000209027212 */ /* 0x000fe200078e3cff */
[----:B-1----:R-:W-:Y:S06]  /*a1d0*/  @!P0 BRA `(.L_x_307) ;  /* 0x0000000000c88947 */ /* 0x002fec0003800000 */
.L_x_318:
[----:B------:R-:W-:Y:S01]  /*a1e0*/  IMAD R5, R0, 0x8, R5 ;  /* 0x0000000800057824 */ /* 0x000fe200078e0205 */
[----:B------:R-:W-:-:S07]  /*a1f0*/  SHF.L.U32 R0, R2, 0x1f, RZ ;  /* 0x0000001f02007819 */ /* 0x000fce00000006ff */
.L_x_308:
[----:B--2---:R2:W3:Y:S02]  /*a200*/  SYNCS.PHASECHK.TRANS64.TRYWAIT P0, [R5+URZ], R0 ;  /* 0x00000000050075a7 */ /* 0x0044e4000800017f */
[----:B---3--:R-:W-:Y:S05]  /*a210*/  @!P0 NANOSLEEP.SYNCS 0x989680 ;  /* 0x009896800000895d */ /* 0x008fea0003900000 */
[----:B------:R-:W3:Y:S02]  /*a220*/  @!P0 SYNCS.PHASECHK.TRANS64 P0, [R5+URZ], R0 ;  /* 0x00000000050085a7 */ /* 0x000ee4000800007f */
[----:B---3--:R-:W-:Y:S05]  /*a230*/  @!P0 BRA `(.L_x_308) ;  /* 0xfffffffc00f08947 */ /* 0x008fea000383ffff */
.L_x_303:
[----:B------:R-:W-:Y:S05]  /*a240*/  BSYNC B0 ;  /* 0x0000000000007941 */ /* 0x000fea0003800000 */
.L_x_302:
[----:B------:R-:W-:Y:S05]  /*a250*/  EXIT ;  /* 0x000000000000794d */ /* 0x000fea0003800000 */
.L_x_17:
[----:B---3--:R3:W4:Y:S02]  /*a260*/  SYNCS.PHASECHK.TRANS64.TRYWAIT P1, [R3+URZ], R0 ;  /* 0x00000000030075a7 */ /* 0x008724000802017f */
[----:B----4-:R-:W-:Y:S05]  /*a270*/  @!P1 NANOSLEEP.SYNCS 0x989680 ;  /* 0x009896800000995d */ /* 0x010fea0003900000 */
[----:B------:R-:W4:Y:S02]  /*a280*/  @!P1 SYNCS.PHASECHK.TRANS64 P1, [R3+URZ], R0 ;  /* 0x00000000030095a7 */ /* 0x000f24000802007f */
[----:B----4-:R-:W-:Y:S05]  /*a290*/  @!P1 BRA `(.L_x_17) ;  /* 0xfffffffc00f09947 */ /* 0x010fea000383ffff */
[----:B------:R-:W-:Y:S05]  /*a2a0*/  BRA `(.L_x_16) ;  /* 0xffffff6c00d87947 */ /* 0x000fea000383ffff */
.L_x_22:
[----:B-1----:R-:W-:-:S04]  /*a2b0*/  MOV R4, UR8 ;  /* 0x0000000800047c02 */ /* 0x002fc80008000f00 */
[----:B------:R1:W2:Y:S03]  /*a2c0*/  SYNCS.PHASECHK.TRANS64.TRYWAIT P1, [R4+URZ], R3 ;  /* 0x00000003040075a7 */ /* 0x0002a6000802017f */
[----:B--2---:R-:W-:Y:S05]  /*a2d0*/  @!P1 NANOSLEEP.SYNCS 0x989680 ;  /* 0x009896800000995d */ /* 0x004fea0003900000 */
[----:B------:R-:W2:Y:S02]  /*a2e0*/  @!P1 SYNCS.PHASECHK.TRANS64 P1, [R4+URZ], R3 ;  /* 0x00000003040095a7 */ /* 0x000ea4000802007f */
[----:B--2---:R-:W-:Y:S05]  /*a2f0*/  @!P1 BRA `(.L_x_22) ;  /* 0xfffffffc00ec9947 */ /* 0x004fea000383ffff */
[----:B------:R-:W-:Y:S05]  /*a300*/  BRA `(.L_x_21) ;  /* 0xffffff7400087947 */ /* 0x000fea000383ffff */
.L_x_289:
[----:B------:R-:W-:Y:S01]  /*a310*/  BSSY B1, `(.L_x_309) ;  /* 0x0000006000017945 */ /* 0x000fe20003800000 */
[----:B------:R-:W-:-:S07]  /*a320*/  IMAD.MOV.U32 R15, RZ, RZ, -0x1 ;  /* 0xffffffffff0f7424 */ /* 0x000fce00078e00ff */
[----:B------:R-:W-:Y:S05]  /*a330*/  WARPSYNC.COLLECTIVE R15, `(.L_x_310) ;  /* 0x000000000f0c7348 */ /* 0x000fea0003c00000 */
[----:B------:R-:W-:Y:S02]  /*a340*/  ELECT P6, UR62, PT ;  /* 0x00000000003e782f */ /* 0x000fe400038c0000 */
[----:B------:R-:W-:Y:S01]  /*a350*/  MOV R14, UR62 ;  /* 0x0000003e000e7c02 */ /* 0x000fe20008000f00 */
[----:B------:R-:W-:Y:S10]  /*a360*/  ENDCOLLECTIVE ;  /* 0x000000000000791b */ /* 0x000ff40003800000 */
.L_x_310:
[----:B------:R-:W-:Y:S05]  /*a370*/  BSYNC B1 ;  /* 0x0000000000017941 */ /* 0x000fea0003800000 */
.L_x_309:
[----:B------:R-:W-:Y:S05]  /*a380*/  BRA `(.L_x_311) ;  /* 0xfffffff000447947 */ /* 0x000fea000383ffff */
.L_x_292:
[----:B0-----:R0:W1:Y:S02]  /*a390*/  SYNCS.PHASECHK.TRANS64.TRYWAIT P1, [R12+URZ+0x20], R7 ;  /* 0x000020070c0075a7 */ /* 0x001064000802017f */
[----:B-1----:R-:W-:Y:S05]  /*a3a0*/  @!P1 NANOSLEEP.SYNCS 0x989680 ;  /* 0x009896800000995d */ /* 0x002fea0003900000 */
[----:B------:R-:W1:Y:S02]  /*a3b0*/  @!P1 SYNCS.PHASECHK.TRANS64 P1, [R12+URZ+0x20], R7 ;  /* 0x000020070c0095a7 */ /* 0x000e64000802007f */
[----:B-1----:R-:W-:Y:S05]  /*a3c0*/  @!P1 BRA `(.L_x_292) ;  /* 0xfffffffc00f09947 */ /* 0x002fea000383ffff */
[----:B------:R-:W-:Y:S05]  /*a3d0*/  BRA `(.L_x_312) ;  /* 0xfffffff000787947 */ /* 0x000fea000383ffff */
.L_x_301:
[----:B------:R-:W-:Y:S01]  /*a3e0*/  BSSY B0, `(.L_x_313) ;  /* 0x0000006000007945 */ /* 0x000fe20003800000 */
[----:B------:R-:W-:-:S07]  /*a3f0*/  MOV R15, 0xffffffff ;  /* 0xffffffff000f7802 */ /* 0x000fce0000000f00 */
[----:B------:R-:W-:Y:S05]  /*a400*/  WARPSYNC.COLLECTIVE R15, `(.L_x_314) ;  /* 0x000000000f0c7348 */ /* 0x000fea0003c00000 */
[----:B------:R-:W-:Y:S02]  /*a410*/  ELECT P6, UR62, PT ;  /* 0x00000000003e782f */ /* 0x000fe400038c0000 */
[----:B------:R-:W-:Y:S01]  /*a420*/  MOV R14, UR62 ;  /* 0x0000003e000e7c02 */ /* 0x000fe20008000f00 */
[----:B------:R-:W-:Y:S10]  /*a430*/  ENDCOLLECTIVE ;  /* 0x000000000000791b */ /* 0x000ff40003800000 */
.L_x_314:
[----:B------:R-:W-:Y:S05]  /*a440*/  BSYNC B0 ;  /* 0x0000000000007941 */ /* 0x000fea0003800000 */
.L_x_313:
[----:B------:R-:W-:Y:S05]  /*a450*/  BRA `(.L_x_315) ;  /* 0xfffffff800cc7947 */ /* 0x000fea000383ffff */
.L_x_305:
[----:B0-----:R0:W1:Y:S02]  /*a460*/  SYNCS.PHASECHK.TRANS64.TRYWAIT P0, [R7+URZ], R4 ;  /* 0x00000004070075a7 */ /* 0x001064000800017f */
[----:B-1----:R-:W-:Y:S05]  /*a470*/  @!P0 NANOSLEEP.SYNCS 0x989680 ;  /* 0x009896800000895d */ /* 0x002fea0003900000 */
[----:B------:R-:W1:Y:S02]  /*a480*/  @!P0 SYNCS.PHASECHK.TRANS64 P0, [R7+URZ], R4 ;  /* 0x00000004070085a7 */ /* 0x000e64000800007f */
[----:B-1----:R-:W-:Y:S05]  /*a490*/  @!P0 BRA `(.L_x_305) ;  /* 0xfffffffc00f08947 */ /* 0x002fea000383ffff */
[----:B------:R-:W-:Y:S05]  /*a4a0*/  BRA `(.L_x_316) ;  /* 0xfffffffc000c7947 */ /* 0x000fea000383ffff */
.L_x_306:
[----:B0-----:R0:W1:Y:S02]  /*a4b0*/  SYNCS.PHASECHK.TRANS64.TRYWAIT P0, [R6+URZ], R3 ;  /* 0x00000003060075a7 */ /* 0x001064000800017f */
[----:B-1----:R-:W-:Y:S05]  /*a4c0*/  @!P0 NANOSLEEP.SYNCS 0x989680 ;  /* 0x009896800000895d */ /* 0x002fea0003900000 */
[----:B------:R-:W1:Y:S02]  /*a4d0*/  @!P0 SYNCS.PHASECHK.TRANS64 P0, [R6+URZ], R3 ;  /* 0x00000003060085a7 */ /* 0x000e64000800007f */
[----:B-1----:R-:W-:Y:S05]  /*a4e0*/  @!P0 BRA `(.L_x_306) ;  /* 0xfffffffc00f08947 */ /* 0x002fea000383ffff */
[----:B------:R-:W-:Y:S05]  /*a4f0*/  BRA `(.L_x_317) ;  /* 0xfffffffc001c7947 */ /* 0x000fea000383ffff */
.L_x_307:
[----:B-1----:R1:W2:Y:S02]  /*a500*/  SYNCS.PHASECHK.TRANS64.TRYWAIT P0, [R7+URZ], R4 ;  /* 0x00000004070075a7 */ /* 0x0022a4000800017f */
[----:B--2---:R-:W-:Y:S05]  /*a510*/  @!P0 NANOSLEEP.SYNCS 0x989680 ;  /* 0x009896800000895d */ /* 0x004fea0003900000 */
[----:B------:R-:W2:Y:S02]  /*a520*/  @!P0 SYNCS.PHASECHK.TRANS64 P0, [R7+URZ], R4 ;  /* 0x00000004070085a7 */ /* 0x000ea4000800007f */
[----:B--2---:R-:W-:Y:S05]  /*a530*/  @!P0 BRA `(.L_x_307) ;  /* 0xfffffffc00f08947 */ /* 0x004fea000383ffff */
[----:B------:R-:W-:Y:S05]  /*a540*/  BRA `(.L_x_318) ;  /* 0xfffffffc00247947 */ /* 0x000fea000383ffff */
.L_x_319:
[----:B------:R-:W-:-:S00]  /*a550*/  BRA `(.L_x_319) ;  /* 0xfffffffc00fc7947 */ /* 0x000fc0000383ffff */
[----:B------:R-:W-:-:S00]  /*a560*/  NOP ;  /* 0x0000000000007918 */ /* 0x000fc00000000000 */
        /* <DEDUP_REMOVED lines=9> */
.L_x_320:


//--------------------- .nv.global.init           --------------------------
	.section	.nv.global.init,"aw",@progbits
.nv.global.init:
	.type		$str$22,@object
	.size		$str$22,($str$23 - $str$22)
$str$22:
        /*0000*/ 	.byte	0x6b, 0x5f, 0x74, 0x69, 0x6c, 0x65, 0x5f, 0x63, 0x6f, 0x75, 0x6e, 0x74, 0x20, 0x3e, 0x3d, 0x20
        /*0010*/ 	.byte	0x31, 0x00
	.type		$str$23,@object
	.size		$str$23,(__unnamed_1 - $str$23)
$str$23:
        /*0012*/ 	.byte	0x2f, 0x74, 0x6d, 0x70, 0x2f, 0x63, 0x75, 0x74, 0x6c, 0x61, 0x73, 0x73, 0x5f, 0x73, 0x77, 0x65
        /*0022*/ 	.byte	0x65, 0x70, 0x5f, 0x73, 0x72, 0x63, 0x2f, 0x69, 0x6e, 0x63, 0x6c, 0x75, 0x64, 0x65, 0x2f, 0x63
        /*0032*/ 	.byte	0x75, 0x74, 0x6c, 0x61, 0x73, 0x73, 0x2f, 0x67, 0x65, 0x6d, 0x6d, 0x2f, 0x63, 0x6f, 0x6c, 0x6c
        /*0042*/ 	.byte	0x65, 0x63, 0x74, 0x69, 0x76, 0x65, 0x2f, 0x73, 0x6d, 0x39, 0x30, 0x5f, 0x6d, 0x6d, 0x61, 0x5f
        /*0052*/ 	.byte	0x74, 0x6d, 0x61, 0x5f, 0x67, 0x6d, 0x6d, 0x61, 0x5f, 0x73, 0x73, 0x5f, 0x77, 0x61, 0x72, 0x70
        /*0062*/ 	.byte	0x73, 0x70, 0x65, 0x63, 0x69, 0x61, 0x6c, 0x69, 0x7a, 0x65, 0x64, 0x2e, 0x68, 0x70, 0x70, 0x00
	.type		__unnamed_1,@object
	.size		__unnamed_1,(.L_0 - __unnamed_1)
__unnamed_1:
        /*0072*/ 	.byte	0x76, 0x6f, 0x69, 0x64, 0x20, 0x63, 0x75, 0x74, 0x6c, 0x61, 0x73, 0x73, 0x3a, 0x3a, 0x67, 0x65
        /* <DEDUP_REMOVED lines=175> */
        /*0b72*/ 	.byte	0x69, 0x74, 0x79, 0x5d, 0x00
.L_0:


//--------------------- .nv.shared._ZN7cutlass13device_kernelINS_4gemm6kernel13GemmUniversalIN4cute5tupleIJiiiiEEENS1_10collective13CollectiveMmaINS1_34MainloopSm90TmaGmmaWarpSpecializedILi4ENS5_IJNS4_1CILi1EEESB_SB_EEENS1_35KernelTmaWarpSpecializedCooperativeEEENS5_IJNSA_ILi256EEENSA_ILi128EEENSA_ILi32EEEEEEfNS5_IJlSB_lEEEfSJ_NS4_8TiledMMAINS4_8MMA_AtomIJNS4_4SM904GMMA30MMA_64x128x8_F32TF32TF32_SS_TNILNSN_7ScaleInE1ELSP_1EEEEEENS4_6LayoutINS5_IJNSA_ILi2EEESB_SB_EEENS5_IJSB_NSA_ILi0EEESV_EEEEENS5_IJNS4_10UnderscoreESY_SY_EEEEENS4_13SM90_TMA_LOADENS4_14ComposedLayoutINS4_7SwizzleILi3ELi4ELi3EEENS4_18smem_ptr_flag_bitsILi32EEENSS_INS5_IJNSA_ILi8EEESH_EEENS5_IJSH_SB_EEEEEEEvNS4_8identityES11_S1B_vS1C_EENS_8epilogue10collective6detail29Sm90TmaWarpSpecializedAdapterINS1F_15DefaultEpilogueIfSJ_SJ_NS1E_6thread17LinearCombinationIfLi1EffLNS1J_9ScaleType4KindE0ELNS_15FloatRoundStyleE2EfEENS1_15EpilogueDefaultEEEEEvvEEEEvNT_6ParamsE --------------------------
	.section	.nv.shared._ZN7cutlass13device_kernelINS_4gemm6kernel13GemmUniversalIN4cute5tupleIJiiiiEEENS1_10collective13CollectiveMmaINS1_34MainloopSm90TmaGmmaWarpSpecializedILi4ENS5_IJNS4_1CILi1EEESB_SB_EEENS1_35KernelTmaWarpSpecializedCooperativeEEENS5_IJNSA_ILi256EEENSA_ILi128EEENSA_ILi32EEEEEEfNS5_IJlSB_lEEEfSJ_NS4_8TiledMMAINS4_8MMA_AtomIJNS4_4SM904GMMA30MMA_64x128x8_F32TF32TF32_SS_TNILNSN_7ScaleInE1ELSP_1EEEEEENS4_6LayoutINS5_IJNSA_ILi2EEESB_SB_EEENS5_IJSB_NSA_ILi0EEESV_EEEEENS5_IJNS4_10UnderscoreESY_SY_EEEEENS4_13SM90_TMA_LOADENS4_14ComposedLayoutINS4_7SwizzleILi3ELi4ELi3EEENS4_18smem_ptr_flag_bitsILi32EEENSS_INS5_IJNSA_ILi8EEESH_EEENS5_IJSH_SB_EEEEEEEvNS4_8identityES11_S1B_vS1C_EENS_8epilogue10collective6detail29Sm90TmaWarpSpecializedAdapterINS1F_15DefaultEpilogueIfSJ_SJ_NS1E_6thread17LinearCombinationIfLi1EffLNS1J_9ScaleType4KindE0ELNS_15FloatRoundStyleE2EfEENS1_15EpilogueDefaultEEEEEvvEEEEvNT_6ParamsE,"aw",@nobits
	.sectionflags	@""
	.align	16
	.zero		1024


//--------------------- .nv.shared.reserved.0     --------------------------
	.section	.nv.shared.reserved.0,"aw",@nobits
	.weak		__nv_reservedSMEM_offset_0_alias
	.size		__nv_reservedSMEM_offset_0_alias, 0, 0
	.other		__nv_reservedSMEM_offset_0_alias,@"STO_CUDA_RESERVED_SHARED STV_DEFAULT"
__nv_reservedSMEM_offset_0_alias:
	.zero		0


//--------------------- .nv.global                --------------------------
	.section	.nv.global,"aw",@nobits
.nv.global:
	.type		_ZN40_INTERNAL_f2bc8ee4_4_k_cu_6e38ea35_174304cute1_E,@object
	.size		_ZN40_INTERNAL_f2bc8ee4_4_k_cu_6e38ea35_174304cute1_E,(_ZN40_INTERNAL_f2bc8ee4_4_k_cu_6e38ea35_174304cuda3std3__45__cpo6cbeginE - _ZN40_INTERNAL_f2bc8ee4_4_k_cu_6e38ea35_174304cute1_E)
_ZN40_INTERNAL_f2bc8ee4_4_k_cu_6e38ea35_174304cute1_E:
	.zero		1
	.type		_ZN40_INTERNAL_f2bc8ee4_4_k_cu_6e38ea35_174304cuda3std3__45__cpo6cbeginE,@object
	.size		_ZN40_INTERNAL_f2bc8ee4_4_k_cu_6e38ea35_174304cuda3std3__45__cpo6cbeginE,(_ZN40_INTERNAL_f2bc8ee4_4_k_cu_6e38ea35_174304cuda3std3__48in_placeE - _ZN40_INTERNAL_f2bc8ee4_4_k_cu_6e38ea35_174304cuda3std3__45__cpo6cbeginE)
_ZN40_INTERNAL_f2bc8ee4_4_k_cu_6e38ea35_174304cuda3std3__45__cpo6cbeginE:
	.zero		1
	.type		_ZN40_INTERNAL_f2bc8ee4_4_k_cu_6e38ea35_174304cuda3std3__48in_placeE,@object
	.size		_ZN40_INTERNAL_f2bc8ee4_4_k_cu_6e38ea35_174304cuda3std3__48in_placeE,(_ZN40_INTERNAL_f2bc8ee4_4_k_cu_6e38ea35_174304cuda3std6ranges3__45__cpo9iter_moveE - _ZN40_INTERNAL_f2bc8ee4_4_k_cu_6e38ea35_174304cuda3std3__48in_placeE)
_ZN40_INTERNAL_f2bc8ee4_4_k_cu_6e38ea35_174304cuda3std3__48in_placeE:
	.zero		1
	.type		_ZN40_INTERNAL_f2bc8ee4_4_k_cu_6e38ea35_174304cuda3std6ranges3__45__cpo9iter_moveE,@object
	.size		_ZN40_INTERNAL_f2bc8ee4_4_k_cu_6e38ea35_174304cuda3std6ranges3__45__cpo9iter_moveE,(_ZN40_INTERNAL_f2bc8ee4_4_k_cu_6e38ea35_174304cuda3std3__45__cpo5beginE - _ZN40_INTERNAL_f2bc8ee4_4_k_cu_6e38ea35_174304cuda3std6ranges3__45__cpo9iter_moveE)
_ZN40_INTERNAL_f2bc8ee4_4_k_cu_6e38ea35_174304cuda3std6ranges3__45__cpo9iter_moveE:
	.zero		1
	.type		_ZN40_INTERNAL_f2bc8ee4_4_k_cu_6e38ea35_174304cuda3std3__45__cpo5beginE,@object
	.size		_ZN40_INTERNAL_f2bc8ee4_4_k_cu_6e38ea35_174304cuda3std3__45__cpo5beginE,(_ZN40_INTERNAL_f2bc8ee4_4_k_cu_6e38ea35_174304cuda3std3__442_GLOBAL__N__f2bc8ee4_4_k_cu_6e38ea35_174306ignoreE - _ZN40_INTERNAL_f2bc8ee4_4_k_cu_6e38ea35_174304cuda3std3__45__cpo5beginE)
_ZN40_INTERNAL_f2bc8ee4_4_k_cu_6e38ea35_174304cuda3std3__45__cpo5beginE:
	.zero		1
	.type		_ZN40_INTERNAL_f2bc8ee4_4_k_cu_6e38ea35_174304cuda3std3__442_GLOBAL__N__f2bc8ee4_4_k_cu_6e38ea35_174306ignoreE,@object
	.size		_ZN40_INTERNAL_f2bc8ee4_4_k_cu_6e38ea35_174304cuda3std3__442_GLOBAL__N__f2bc8ee4_4_k_cu_6e38ea35_174306ignoreE,(_ZN40_INTERNAL_f2bc8ee4_4_k_cu_6e38ea35_174304cute7productE - _ZN40_INTERNAL_f2bc8ee4_4_k_cu_6e38ea35_174304cuda3std3__442_GLOBAL__N__f2bc8ee4_4_k_cu_6e38ea35_174306ignoreE)
_ZN40_INTERNAL_f2bc8ee4_4_k_cu_6e38ea35_174304cuda3std3__442_GLOBAL__N__f2bc8ee4_4_k_cu_6e38ea35_174306ignoreE:
	.zero		1
	.type		_ZN40_INTERNAL_f2bc8ee4_4_k_cu_6e38ea35_174304cute7productE,@object
	.size		_ZN40_INTERNAL_f2bc8ee4_4_k_cu_6e38ea35_174304cute7productE,(_ZN40_INTERNAL_f2bc8ee4_4_k_cu_6e38ea35_174304cuda3std3__45__cpo3endE - _ZN40_INTERNAL_f2bc8ee4_4_k_cu_6e38ea35_174304cute7productE)
_ZN40_INTERNAL_f2bc8ee4_4_k_cu_6e38ea35_174304cute7productE:
	.zero		1
	.type		_ZN40_INTERNAL_f2bc8ee4_4_k_cu_6e38ea35_174304cuda3std3__45__cpo3endE,@object
	.size		_ZN40_INTERNAL_f2bc8ee4_4_k_cu_6e38ea35_174304cuda3std3__45__cpo3endE,(_ZN40_INTERNAL_f2bc8ee4_4_k_cu_6e38ea35_174304cuda3std3__419piecewise_constructE - _ZN40_INTERNAL_f2bc8ee4_4_k_cu_6e38ea35_174304cuda3std3__45__cpo3endE)
_ZN40_INTERNAL_f2bc8ee4_4_k_cu_6e38ea35_174304cuda3std3__45__cpo3endE:
	.zero		1
	.type		_ZN40_INTERNAL_f2bc8ee4_4_k_cu_6e38ea35_174304cuda3std3__419piecewise_constructE,@object
	.size		_ZN40_INTERNAL_f2bc8ee4_4_k_cu_6e38ea35_174304cuda3std3__419piecewise_constructE,(_ZN40_INTERNAL_f2bc8ee4_4_k_cu_6e38ea35_174304cuda3std3__45__cpo4cendE - _ZN40_INTERNAL_f2bc8ee4_4_k_cu_6e38ea35_174304cuda3std3__419piecewise_constructE)
_ZN40_INTERNAL_f2bc8ee4_4_k_cu_6e38ea35_174304cuda3std3__419piecewise_constructE:
	.zero		1
	.type		_ZN40_INTERNAL_f2bc8ee4_4_k_cu_6e38ea35_174304cuda3std3__45__cpo4cendE,@object
	.size		_ZN40_INTERNAL_f2bc8ee4_4_k_cu_6e38ea35_174304cuda3std3__45__cpo4cendE,(_ZN40_INTERNAL_f2bc8ee4_4_k_cu_6e38ea35_174304cuda3std6ranges3__45__cpo4swapE - _ZN40_INTERNAL_f2bc8ee4_4_k_cu_6e38ea35_174304cuda3std3__45__cpo4cendE)
_ZN40_INTERNAL_f2bc8ee4_4_k_cu_6e38ea35_174304cuda3std3__45__cpo4cendE:
	.zero		1
	.type		_ZN40_INTERNAL_f2bc8ee4_4_k_cu_6e38ea35_174304cuda3std6ranges3__45__cpo4swapE,@object
	.size		_ZN40_INTERNAL_f2bc8ee4_4_k_cu_6e38ea35_174304cuda3std6ranges3__45__cpo4swapE,(.L_8 - _ZN40_INTERNAL_f2bc8ee4_4_k_cu_6e38ea35_174304cuda3std6ranges3__45__cpo4swapE)
_ZN40_INTERNAL_f2bc8ee4_4_k_cu_6e38ea35_174304cuda3std6ranges3__45__cpo4swapE:
	.zero		1
.L_8:


//--------------------- .nv.constant0._ZN7cutlass13device_kernelINS_4gemm6kernel13GemmUniversalIN4cute5tupleIJiiiiEEENS1_10collective13CollectiveMmaINS1_34MainloopSm90TmaGmmaWarpSpecializedILi4ENS5_IJNS4_1CILi1EEESB_SB_EEENS1_35KernelTmaWarpSpecializedCooperativeEEENS5_IJNSA_ILi256EEENSA_ILi128EEENSA_ILi32EEEEEEfNS5_IJlSB_lEEEfSJ_NS4_8TiledMMAINS4_8MMA_AtomIJNS4_4SM904GMMA30MMA_64x128x8_F32TF32TF32_SS_TNILNSN_7ScaleInE1ELSP_1EEEEEENS4_6LayoutINS5_IJNSA_ILi2EEESB_SB_EEENS5_IJSB_NSA_ILi0EEESV_EEEEENS5_IJNS4_10UnderscoreESY_SY_EEEEENS4_13SM90_TMA_LOADENS4_14ComposedLayoutINS4_7SwizzleILi3ELi4ELi3EEENS4_18smem_ptr_flag_bitsILi32EEENSS_INS5_IJNSA_ILi8EEESH_EEENS5_IJSH_SB_EEEEEEEvNS4_8identityES11_S1B_vS1C_EENS_8epilogue10collective6detail29Sm90TmaWarpSpecializedAdapterINS1F_15DefaultEpilogueIfSJ_SJ_NS1E_6thread17LinearCombinationIfLi1EffLNS1J_9ScaleType4KindE0ELNS_15FloatRoundStyleE2EfEENS1_15EpilogueDefaultEEEEEvvEEEEvNT_6ParamsE --------------------------
	.section	.nv.constant0._ZN7cutlass13device_kernelINS_4gemm6kernel13GemmUniversalIN4cute5tupleIJiiiiEEENS1_10collective13CollectiveMmaINS1_34MainloopSm90TmaGmmaWarpSpecializedILi4ENS5_IJNS4_1CILi1EEESB_SB_EEENS1_35KernelTmaWarpSpecializedCooperativeEEENS5_IJNSA_ILi256EEENSA_ILi128EEENSA_ILi32EEEEEEfNS5_IJlSB_lEEEfSJ_NS4_8TiledMMAINS4_8MMA_AtomIJNS4_4SM904GMMA30MMA_64x128x8_F32TF32TF32_SS_TNILNSN_7ScaleInE1ELSP_1EEEEEENS4_6LayoutINS5_IJNSA_ILi2EEESB_SB_EEENS5_IJSB_NSA_ILi0EEESV_EEEEENS5_IJNS4_10UnderscoreESY_SY_EEEEENS4_13SM90_TMA_LOADENS4_14ComposedLayoutINS4_7SwizzleILi3ELi4ELi3EEENS4_18smem_ptr_flag_bitsILi32EEENSS_INS5_IJNSA_ILi8EEESH_EEENS5_IJSH_SB_EEEEEEEvNS4_8identityES11_S1B_vS1C_EENS_8epilogue10collective6detail29Sm90TmaWarpSpecializedAdapterINS1F_15DefaultEpilogueIfSJ_SJ_NS1E_6thread17LinearCombinationIfLi1EffLNS1J_9ScaleType4KindE0ELNS_15FloatRoundStyleE2EfEENS1_15EpilogueDefaultEEEEEvvEEEEvNT_6ParamsE,"a",@progbits
	.sectionflags	@""
	.align	4
.nv.constant0._ZN7cutlass13device_kernelINS_4gemm6kernel13GemmUniversalIN4cute5tupleIJiiiiEEENS1_10collective13CollectiveMmaINS1_34MainloopSm90TmaGmmaWarpSpecializedILi4ENS5_IJNS4_1CILi1EEESB_SB_EEENS1_35KernelTmaWarpSpecializedCooperativeEEENS5_IJNSA_ILi256EEENSA_ILi128EEENSA_ILi32EEEEEEfNS5_IJlSB_lEEEfSJ_NS4_8TiledMMAINS4_8MMA_AtomIJNS4_4SM904GMMA30MMA_64x128x8_F32TF32TF32_SS_TNILNSN_7ScaleInE1ELSP_1EEEEEENS4_6LayoutINS5_IJNSA_ILi2EEESB_SB_EEENS5_IJSB_NSA_ILi0EEESV_EEEEENS5_IJNS4_10UnderscoreESY_SY_EEEEENS4_13SM90_TMA_LOADENS4_14ComposedLayoutINS4_7SwizzleILi3ELi4ELi3EEENS4_18smem_ptr_flag_bitsILi32EEENSS_INS5_IJNSA_ILi8EEESH_EEENS5_IJSH_SB_EEEEEEEvNS4_8identityES11_S1B_vS1C_EENS_8epilogue10collective6detail29Sm90TmaWarpSpecializedAdapterINS1F_15DefaultEpilogueIfSJ_SJ_NS1E_6thread17LinearCombinationIfLi1EffLNS1J_9ScaleType4KindE0ELNS_15FloatRoundStyleE2EfEENS1_15EpilogueDefaultEEEEEvvEEEEvNT_6ParamsE:
	.zero		1664


//--------------------- SYMBOLS --------------------------

	.type		.nv.reservedSmem.offset0,@object
	.size		.nv.reservedSmem.offset0,0x4
	.type		__assertfail,@function
